//
// Generated by NVIDIA NVVM Compiler
//
// Compiler Build ID: CL-36424714
// Cuda compilation tools, release 13.0, V13.0.88
// Based on NVVM 20.0.0
//

.version 9.0
.target sm_100
.address_size 64

	// .globl	_Z21customLayerNormKernelPK13__nv_bfloat16PS_S1_S1_fii
// _ZZ21customLayerNormKernelPK13__nv_bfloat16PS_S1_S1_fiiE13partial_accum has been demoted
// _ZZ21customLayerNormKernelPK13__nv_bfloat16PS_S1_S1_fiiE16partial_accum_sq has been demoted
// _ZZ21customLayerNormKernelPK13__nv_bfloat16PS_S1_S1_fiiE4mean has been demoted
// _ZZ21customLayerNormKernelPK13__nv_bfloat16PS_S1_S1_fiiE3var has been demoted
.extern .shared .align 16 .b8 shared_row[];

.visible .entry _Z21customLayerNormKernelPK13__nv_bfloat16PS_S1_S1_fii(
	.param .u64 .ptr .align 1 _Z21customLayerNormKernelPK13__nv_bfloat16PS_S1_S1_fii_param_0,
	.param .u64 .ptr .align 1 _Z21customLayerNormKernelPK13__nv_bfloat16PS_S1_S1_fii_param_1,
	.param .u64 .ptr .align 1 _Z21customLayerNormKernelPK13__nv_bfloat16PS_S1_S1_fii_param_2,
	.param .u64 .ptr .align 1 _Z21customLayerNormKernelPK13__nv_bfloat16PS_S1_S1_fii_param_3,
	.param .f32 _Z21customLayerNormKernelPK13__nv_bfloat16PS_S1_S1_fii_param_4,
	.param .u32 _Z21customLayerNormKernelPK13__nv_bfloat16PS_S1_S1_fii_param_5,
	.param .u32 _Z21customLayerNormKernelPK13__nv_bfloat16PS_S1_S1_fii_param_6
)
.maxntid 256
{
	.reg .pred 	%p<19>;
	.reg .b16 	%rs<27>;
	.reg .b32 	%r<104>;
	.reg .b32 	%f<88>;
	.reg .b64 	%rd<38>;
	// demoted variable
	.shared .align 4 .b8 _ZZ21customLayerNormKernelPK13__nv_bfloat16PS_S1_S1_fiiE13partial_accum[1024];
	// demoted variable
	.shared .align 4 .b8 _ZZ21customLayerNormKernelPK13__nv_bfloat16PS_S1_S1_fiiE16partial_accum_sq[1024];
	// demoted variable
	.shared .align 4 .f32 _ZZ21customLayerNormKernelPK13__nv_bfloat16PS_S1_S1_fiiE4mean;
	// demoted variable
	.shared .align 4 .f32 _ZZ21customLayerNormKernelPK13__nv_bfloat16PS_S1_S1_fiiE3var;
	ld.param.u64 	%rd9, [_Z21customLayerNormKernelPK13__nv_bfloat16PS_S1_S1_fii_param_0];
	ld.param.u64 	%rd10, [_Z21customLayerNormKernelPK13__nv_bfloat16PS_S1_S1_fii_param_1];
	ld.param.u64 	%rd11, [_Z21customLayerNormKernelPK13__nv_bfloat16PS_S1_S1_fii_param_2];
	ld.param.u64 	%rd12, [_Z21customLayerNormKernelPK13__nv_bfloat16PS_S1_S1_fii_param_3];
	ld.param.f32 	%f17, [_Z21customLayerNormKernelPK13__nv_bfloat16PS_S1_S1_fii_param_4];
	ld.param.u32 	%r40, [_Z21customLayerNormKernelPK13__nv_bfloat16PS_S1_S1_fii_param_6];
	cvta.to.global.u64 	%rd1, %rd10;
	cvta.to.global.u64 	%rd2, %rd12;
	cvta.to.global.u64 	%rd3, %rd11;
	mov.u32 	%r1, %ctaid.x;
	mov.u32 	%r103, %tid.x;
	mov.u32 	%r3, %ntid.x;
	setp.ge.s32 	%p1, %r103, %r40;
	@%p1 bra 	$L__BB0_3;
	mul.lo.s32 	%r4, %r40, %r1;
	cvta.to.global.u64 	%rd4, %rd9;
	mov.u32 	%r42, shared_row;
	mov.u32 	%r92, %r103;
$L__BB0_2:
	shl.b32 	%r41, %r92, 1;
	add.s32 	%r43, %r42, %r41;
	add.s32 	%r44, %r92, %r4;
	mul.wide.s32 	%rd13, %r44, 2;
	add.s64 	%rd14, %rd4, %rd13;
	ld.global.nc.u16 	%rs1, [%rd14];
	st.shared.u16 	[%r43], %rs1;
	add.s32 	%r92, %r92, %r3;
	setp.lt.s32 	%p2, %r92, %r40;
	@%p2 bra 	$L__BB0_2;
$L__BB0_3:
	setp.ge.s32 	%p3, %r103, %r40;
	bar.sync 	0;
	mov.f32 	%f86, 0f00000000;
	mov.f32 	%f87, %f86;
	@%p3 bra 	$L__BB0_10;
	add.s32 	%r45, %r103, %r3;
	max.u32 	%r46, %r40, %r45;
	setp.lt.u32 	%p4, %r45, %r40;
	selp.u32 	%r47, 1, 0, %p4;
	add.s32 	%r48, %r45, %r47;
	sub.s32 	%r49, %r46, %r48;
	div.u32 	%r50, %r49, %r3;
	add.s32 	%r7, %r50, %r47;
	and.b32  	%r51, %r7, 3;
	setp.eq.s32 	%p5, %r51, 3;
	mov.f32 	%f87, 0f00000000;
	mov.u32 	%r96, %r103;
	mov.f32 	%f86, %f87;
	@%p5 bra 	$L__BB0_7;
	shl.b32 	%r52, %r103, 1;
	mov.u32 	%r53, shared_row;
	add.s32 	%r94, %r53, %r52;
	shl.b32 	%r9, %r3, 1;
	add.s32 	%r54, %r7, 1;
	and.b32  	%r55, %r54, 3;
	neg.s32 	%r93, %r55;
	mov.f32 	%f87, 0f00000000;
	mov.u32 	%r96, %r103;
$L__BB0_6:
	.pragma "nounroll";
	ld.shared.u16 	%rs2, [%r94];
	// begin inline asm
	{ cvt.f32.bf16 %f22, %rs2;}

	// end inline asm
	add.f32 	%f86, %f86, %f22;
	fma.rn.f32 	%f87, %f22, %f22, %f87;
	add.s32 	%r96, %r96, %r3;
	add.s32 	%r94, %r94, %r9;
	add.s32 	%r93, %r93, 1;
	setp.ne.s32 	%p6, %r93, 0;
	@%p6 bra 	$L__BB0_6;
$L__BB0_7:
	setp.lt.u32 	%p7, %r7, 3;
	@%p7 bra 	$L__BB0_10;
	mov.u32 	%r57, shared_row;
	shl.b32 	%r59, %r3, 1;
	shl.b32 	%r63, %r3, 2;
$L__BB0_9:
	shl.b32 	%r56, %r96, 1;
	add.s32 	%r58, %r57, %r56;
	ld.shared.u16 	%rs3, [%r58];
	// begin inline asm
	{ cvt.f32.bf16 %f23, %rs3;}

	// end inline asm
	add.f32 	%f27, %f86, %f23;
	fma.rn.f32 	%f28, %f23, %f23, %f87;
	add.s32 	%r60, %r58, %r59;
	ld.shared.u16 	%rs4, [%r60];
	// begin inline asm
	{ cvt.f32.bf16 %f24, %rs4;}

	// end inline asm
	add.f32 	%f29, %f27, %f24;
	fma.rn.f32 	%f30, %f24, %f24, %f28;
	add.s32 	%r61, %r60, %r59;
	ld.shared.u16 	%rs5, [%r61];
	// begin inline asm
	{ cvt.f32.bf16 %f25, %rs5;}

	// end inline asm
	add.f32 	%f31, %f29, %f25;
	fma.rn.f32 	%f32, %f25, %f25, %f30;
	add.s32 	%r62, %r61, %r59;
	ld.shared.u16 	%rs6, [%r62];
	// begin inline asm
	{ cvt.f32.bf16 %f26, %rs6;}

	// end inline asm
	add.f32 	%f86, %f31, %f26;
	fma.rn.f32 	%f87, %f26, %f26, %f32;
	add.s32 	%r96, %r63, %r96;
	setp.lt.s32 	%p8, %r96, %r40;
	@%p8 bra 	$L__BB0_9;
$L__BB0_10:
	shl.b32 	%r64, %r103, 2;
	mov.u32 	%r65, _ZZ21customLayerNormKernelPK13__nv_bfloat16PS_S1_S1_fiiE13partial_accum;
	add.s32 	%r20, %r65, %r64;
	st.shared.f32 	[%r20], %f86;
	mov.u32 	%r66, _ZZ21customLayerNormKernelPK13__nv_bfloat16PS_S1_S1_fiiE16partial_accum_sq;
	add.s32 	%r21, %r66, %r64;
	st.shared.f32 	[%r21], %f87;
	bar.sync 	0;
	setp.lt.u32 	%p9, %r3, 2;
	@%p9 bra 	$L__BB0_15;
	mov.u32 	%r98, %r3;
$L__BB0_12:
	shr.u32 	%r23, %r98, 1;
	setp.ge.u32 	%p10, %r103, %r23;
	@%p10 bra 	$L__BB0_14;
	shl.b32 	%r67, %r23, 2;
	add.s32 	%r68, %r20, %r67;
	ld.shared.f32 	%f33, [%r68];
	ld.shared.f32 	%f34, [%r20];
	add.f32 	%f35, %f33, %f34;
	st.shared.f32 	[%r20], %f35;
	add.s32 	%r69, %r21, %r67;
	ld.shared.f32 	%f36, [%r69];
	ld.shared.f32 	%f37, [%r21];
	add.f32 	%f38, %f36, %f37;
	st.shared.f32 	[%r21], %f38;
$L__BB0_14:
	bar.sync 	0;
	setp.gt.u32 	%p11, %r98, 3;
	mov.u32 	%r98, %r23;
	@%p11 bra 	$L__BB0_12;
$L__BB0_15:
	setp.ne.s32 	%p12, %r103, 0;
	@%p12 bra 	$L__BB0_17;
	ld.shared.f32 	%f39, [_ZZ21customLayerNormKernelPK13__nv_bfloat16PS_S1_S1_fiiE13partial_accum];
	ld.shared.f32 	%f40, [_ZZ21customLayerNormKernelPK13__nv_bfloat16PS_S1_S1_fiiE16partial_accum_sq];
	cvt.rn.f32.s32 	%f41, %r40;
	div.rn.f32 	%f42, %f39, %f41;
	st.shared.f32 	[_ZZ21customLayerNormKernelPK13__nv_bfloat16PS_S1_S1_fiiE4mean], %f42;
	div.rn.f32 	%f43, %f40, %f41;
	mul.f32 	%f44, %f42, %f42;
	sub.f32 	%f45, %f43, %f44;
	st.shared.f32 	[_ZZ21customLayerNormKernelPK13__nv_bfloat16PS_S1_S1_fiiE3var], %f45;
$L__BB0_17:
	setp.ge.s32 	%p13, %r103, %r40;
	bar.sync 	0;
	ld.shared.f32 	%f46, [_ZZ21customLayerNormKernelPK13__nv_bfloat16PS_S1_S1_fiiE3var];
	add.f32 	%f47, %f17, %f46;
	rsqrt.approx.f32 	%f15, %f47;
	@%p13 bra 	$L__BB0_24;
	ld.shared.f32 	%f16, [_ZZ21customLayerNormKernelPK13__nv_bfloat16PS_S1_S1_fiiE4mean];
	mul.lo.s32 	%r24, %r40, %r1;
	add.s32 	%r70, %r103, %r3;
	max.s32 	%r71, %r40, %r70;
	setp.lt.s32 	%p14, %r70, %r40;
	selp.u32 	%r72, 1, 0, %p14;
	add.s32 	%r73, %r70, %r72;
	sub.s32 	%r74, %r71, %r73;
	div.u32 	%r75, %r74, %r3;
	add.s32 	%r25, %r75, %r72;
	and.b32  	%r76, %r25, 3;
	setp.eq.s32 	%p15, %r76, 3;
	@%p15 bra 	$L__BB0_21;
	add.s32 	%r77, %r25, 1;
	and.b32  	%r78, %r77, 3;
	add.s32 	%r101, %r103, %r24;
	mul.wide.u32 	%rd37, %r103, 2;
	mul.wide.u32 	%rd6, %r3, 2;
	shl.b32 	%r79, %r103, 1;
	mov.u32 	%r80, shared_row;
	add.s32 	%r100, %r80, %r79;
	shl.b32 	%r28, %r3, 1;
	neg.s32 	%r99, %r78;
	mad.lo.s32 	%r103, %r3, %r78, %r103;
$L__BB0_20:
	.pragma "nounroll";
	mul.wide.s32 	%rd15, %r101, 2;
	add.s64 	%rd16, %rd1, %rd15;
	ld.shared.u16 	%rs7, [%r100];
	// begin inline asm
	{ cvt.f32.bf16 %f48, %rs7;}

	// end inline asm
	sub.f32 	%f52, %f48, %f16;
	mul.f32 	%f53, %f15, %f52;
	add.s64 	%rd17, %rd3, %rd37;
	ld.global.nc.u16 	%rs8, [%rd17];
	// begin inline asm
	{ cvt.f32.bf16 %f49, %rs8;}

	// end inline asm
	add.s64 	%rd18, %rd2, %rd37;
	ld.global.nc.u16 	%rs9, [%rd18];
	// begin inline asm
	{ cvt.f32.bf16 %f50, %rs9;}

	// end inline asm
	fma.rn.f32 	%f51, %f49, %f53, %f50;
	// begin inline asm
	{  cvt.rn.bf16.f32 %rs10, %f51;}

	// end inline asm
	st.global.u16 	[%rd16], %rs10;
	add.s32 	%r101, %r101, %r3;
	add.s64 	%rd37, %rd37, %rd6;
	add.s32 	%r100, %r100, %r28;
	add.s32 	%r99, %r99, 1;
	setp.ne.s32 	%p16, %r99, 0;
	@%p16 bra 	$L__BB0_20;
$L__BB0_21:
	setp.lt.u32 	%p17, %r25, 3;
	@%p17 bra 	$L__BB0_24;
	mov.u32 	%r82, shared_row;
	shl.b32 	%r86, %r3, 1;
	cvt.u64.u32 	%rd27, %r86;
$L__BB0_23:
	shl.b32 	%r81, %r103, 1;
	add.s32 	%r83, %r82, %r81;
	ld.shared.u16 	%rs11, [%r83];
	// begin inline asm
	{ cvt.f32.bf16 %f54, %rs11;}

	// end inline asm
	sub.f32 	%f70, %f54, %f16;
	mul.f32 	%f71, %f15, %f70;
	mul.wide.u32 	%rd19, %r103, 2;
	add.s64 	%rd20, %rd3, %rd19;
	ld.global.nc.u16 	%rs12, [%rd20];
	// begin inline asm
	{ cvt.f32.bf16 %f55, %rs12;}

	// end inline asm
	add.s64 	%rd21, %rd2, %rd19;
	ld.global.nc.u16 	%rs13, [%rd21];
	// begin inline asm
	{ cvt.f32.bf16 %f56, %rs13;}

	// end inline asm
	fma.rn.f32 	%f57, %f55, %f71, %f56;
	// begin inline asm
	{  cvt.rn.bf16.f32 %rs14, %f57;}

	// end inline asm
	add.s32 	%r84, %r103, %r24;
	mul.wide.s32 	%rd22, %r84, 2;
	add.s64 	%rd23, %rd1, %rd22;
	st.global.u16 	[%rd23], %rs14;
	add.s32 	%r85, %r103, %r3;
	add.s32 	%r87, %r83, %r86;
	ld.shared.u16 	%rs15, [%r87];
	// begin inline asm
	{ cvt.f32.bf16 %f58, %rs15;}

	// end inline asm
	sub.f32 	%f72, %f58, %f16;
	mul.f32 	%f73, %f15, %f72;
	mul.wide.u32 	%rd24, %r85, 2;
	add.s64 	%rd25, %rd3, %rd24;
	ld.global.nc.u16 	%rs16, [%rd25];
	// begin inline asm
	{ cvt.f32.bf16 %f59, %rs16;}

	// end inline asm
	add.s64 	%rd26, %rd2, %rd24;
	ld.global.nc.u16 	%rs17, [%rd26];
	// begin inline asm
	{ cvt.f32.bf16 %f60, %rs17;}

	// end inline asm
	fma.rn.f32 	%f61, %f59, %f73, %f60;
	// begin inline asm
	{  cvt.rn.bf16.f32 %rs18, %f61;}

	// end inline asm
	add.s64 	%rd28, %rd23, %rd27;
	st.global.u16 	[%rd28], %rs18;
	add.s32 	%r88, %r85, %r3;
	add.s32 	%r89, %r87, %r86;
	ld.shared.u16 	%rs19, [%r89];
	// begin inline asm
	{ cvt.f32.bf16 %f62, %rs19;}

	// end inline asm
	sub.f32 	%f74, %f62, %f16;
	mul.f32 	%f75, %f15, %f74;
	mul.wide.u32 	%rd29, %r88, 2;
	add.s64 	%rd30, %rd3, %rd29;
	ld.global.nc.u16 	%rs20, [%rd30];
	// begin inline asm
	{ cvt.f32.bf16 %f63, %rs20;}

	// end inline asm
	add.s64 	%rd31, %rd2, %rd29;
	ld.global.nc.u16 	%rs21, [%rd31];
	// begin inline asm
	{ cvt.f32.bf16 %f64, %rs21;}

	// end inline asm
	fma.rn.f32 	%f65, %f63, %f75, %f64;
	// begin inline asm
	{  cvt.rn.bf16.f32 %rs22, %f65;}

	// end inline asm
	add.s64 	%rd32, %rd28, %rd27;
	st.global.u16 	[%rd32], %rs22;
	add.s32 	%r90, %r88, %r3;
	add.s32 	%r91, %r89, %r86;
	ld.shared.u16 	%rs23, [%r91];
	// begin inline asm
	{ cvt.f32.bf16 %f66, %rs23;}

	// end inline asm
	sub.f32 	%f76, %f66, %f16;
	mul.f32 	%f77, %f15, %f76;
	mul.wide.u32 	%rd33, %r90, 2;
	add.s64 	%rd34, %rd3, %rd33;
	ld.global.nc.u16 	%rs24, [%rd34];
	// begin inline asm
	{ cvt.f32.bf16 %f67, %rs24;}

	// end inline asm
	add.s64 	%rd35, %rd2, %rd33;
	ld.global.nc.u16 	%rs25, [%rd35];
	// begin inline asm
	{ cvt.f32.bf16 %f68, %rs25;}

	// end inline asm
	fma.rn.f32 	%f69, %f67, %f77, %f68;
	// begin inline asm
	{  cvt.rn.bf16.f32 %rs26, %f69;}

	// end inline asm
	add.s64 	%rd36, %rd32, %rd27;
	st.global.u16 	[%rd36], %rs26;
	add.s32 	%r103, %r90, %r3;
	setp.lt.s32 	%p18, %r103, %r40;
	@%p18 bra 	$L__BB0_23;
$L__BB0_24:
	ret;

}


// ===== COMPILED SASS (sm_100) =====

	.target	sm_100

	.elftype	@"ET_EXEC"


//--------------------- .note.nv.tkinfo           --------------------------
	.section	.note.nv.tkinfo,"",@"SHT_NOTE"
	.sectionflags	@"SHF_NOTE_NV_TKINFO"
	.tkinfo
        /*0018*/ 	.word	0x00000002
        /*0030*/ 	.string	""
        /*0030*/ 	.string	"ptxas"
        /*0030*/ 	.string	"Cuda compilation tools, release 13.0, V13.0.88"
        /*0030*/ 	.string	"Build cuda_13.0.r13.0/compiler.36424714_0"
        /*0030*/ 	.string	"-arch sm_100 -m 64 "



//--------------------- .note.nv.cuinfo           --------------------------
	.section	.note.nv.cuinfo,"",@"SHT_NOTE"
	.sectionflags	@"SHF_NOTE_NV_CUINFO"
        /*0018*/ 	.short	0x0002
        /*001a*/ 	.short	0x0064
        /*001c*/ 	.short	0x0082
	.zero		2


//--------------------- .nv.info                  --------------------------
	.section	.nv.info,"",@"SHT_CUDA_INFO"
	.align	4


	//----- nvinfo : EIATTR_REGCOUNT
	.align		4
        /*0000*/ 	.byte	0x04, 0x2f
        /*0002*/ 	.short	(.L_1 - .L_0)
	.align		4
.L_0:
        /*0004*/ 	.word	index@(_Z21customLayerNormKernelPK13__nv_bfloat16PS_S1_S1_fii)
        /*0008*/ 	.word	0x00000020


	//----- nvinfo : EIATTR_FRAME_SIZE
	.align		4
.L_1:
        /*000c*/ 	.byte	0x04, 0x11
        /*000e*/ 	.short	(.L_3 - .L_2)
	.align		4
.L_2:
        /*0010*/ 	.word	index@($__internal_0_$__cuda_sm3x_div_rn_noftz_f32_slowpath)
        /*0014*/ 	.word	0x00000000


	//----- nvinfo : EIATTR_FRAME_SIZE
	.align		4
.L_3:
        /*0018*/ 	.byte	0x04, 0x11
        /*001a*/ 	.short	(.L_5 - .L_4)
	.align		4
.L_4:
        /*001c*/ 	.word	index@(_Z21customLayerNormKernelPK13__nv_bfloat16PS_S1_S1_fii)
        /*0020*/ 	.word	0x00000000


	//----- nvinfo : EIATTR_MIN_STACK_SIZE
	.align		4
.L_5:
        /*0024*/ 	.byte	0x04, 0x12
        /*0026*/ 	.short	(.L_7 - .L_6)
	.align		4
.L_6:
        /*0028*/ 	.word	index@(_Z21customLayerNormKernelPK13__nv_bfloat16PS_S1_S1_fii)
        /*002c*/ 	.word	0x00000000
.L_7:


//--------------------- .nv.compat                --------------------------
	.section	.nv.compat,"",@"SHT_CUDA_COMPAT_INFO"
	.align	4
        /*0000*/ 	.byte	0x02, 0x09, 0x00, 0x00, 0x02, 0x02, 0x01, 0x00, 0x02, 0x05, 0x05, 0x00, 0x03, 0x07, 0x01, 0x01
        /*0010*/ 	.byte	0x02, 0x03, 0x00, 0x00, 0x02, 0x06, 0x01, 0x00, 0x04, 0x0b, 0x08, 0x00, 0x01, 0x00, 0x00, 0x00
        /*0020*/ 	.byte	0x00, 0x00, 0x00, 0x00


//--------------------- .nv.info._Z21customLayerNormKernelPK13__nv_bfloat16PS_S1_S1_fii --------------------------
	.section	.nv.info._Z21customLayerNormKernelPK13__nv_bfloat16PS_S1_S1_fii,"",@"SHT_CUDA_INFO"
	.sectionflags	@""
	.align	4


	//----- nvinfo : EIATTR_CUDA_API_VERSION
	.align		4
        /*0000*/ 	.byte	0x04, 0x37
        /*0002*/ 	.short	(.L_9 - .L_8)
.L_8:
        /*0004*/ 	.word	0x00000082


	//----- nvinfo : EIATTR_KPARAM_INFO
	.align		4
.L_9:
        /*0008*/ 	.byte	0x04, 0x17
        /*000a*/ 	.short	(.L_11 - .L_10)
.L_10:
        /*000c*/ 	.word	0x00000000
        /*0010*/ 	.short	0x0006
        /*0012*/ 	.short	0x0028
        /*0014*/ 	.byte	0x00, 0xf0, 0x11, 0x00


	//----- nvinfo : EIATTR_KPARAM_INFO
	.align		4
.L_11:
        /*0018*/ 	.byte	0x04, 0x17
        /*001a*/ 	.short	(.L_13 - .L_12)
.L_12:
        /*001c*/ 	.word	0x00000000
        /*0020*/ 	.short	0x0005
        /*0022*/ 	.short	0x0024
        /*0024*/ 	.byte	0x00, 0xf0, 0x11, 0x00


	//----- nvinfo : EIATTR_KPARAM_INFO
	.align		4
.L_13:
        /*0028*/ 	.byte	0x04, 0x17
        /*002a*/ 	.short	(.L_15 - .L_14)
.L_14:
        /*002c*/ 	.word	0x00000000
        /*0030*/ 	.short	0x0004
        /*0032*/ 	.short	0x0020
        /*0034*/ 	.byte	0x00, 0xf0, 0x11, 0x00


	//----- nvinfo : EIATTR_KPARAM_INFO
	.align		4
.L_15:
        /*0038*/ 	.byte	0x04, 0x17
        /*003a*/ 	.short	(.L_17 - .L_16)
.L_16:
        /*003c*/ 	.word	0x00000000
        /*0040*/ 	.short	0x0003
        /*0042*/ 	.short	0x0018
        /*0044*/ 	.byte	0x00, 0xf5, 0x21, 0x00


	//----- nvinfo : EIATTR_KPARAM_INFO
	.align		4
.L_17:
        /*0048*/ 	.byte	0x04, 0x17
        /*004a*/ 	.short	(.L_19 - .L_18)
.L_18:
        /*004c*/ 	.word	0x00000000
        /*0050*/ 	.short	0x0002
        /*0052*/ 	.short	0x0010
        /*0054*/ 	.byte	0x00, 0xf5, 0x21, 0x00


	//----- nvinfo : EIATTR_KPARAM_INFO
	.align		4
.L_19:
        /*0058*/ 	.byte	0x04, 0x17
        /*005a*/ 	.short	(.L_21 - .L_20)
.L_20:
        /*005c*/ 	.word	0x00000000
        /*0060*/ 	.short	0x0001
        /*0062*/ 	.short	0x0008
        /*0064*/ 	.byte	0x00, 0xf5, 0x21, 0x00


	//----- nvinfo : EIATTR_KPARAM_INFO
	.align		4
.L_21:
        /*0068*/ 	.byte	0x04, 0x17
        /*006a*/ 	.short	(.L_23 - .L_22)
.L_22:
        /*006c*/ 	.word	0x00000000
        /*0070*/ 	.short	0x0000
        /*0072*/ 	.short	0x0000
        /*0074*/ 	.byte	0x00, 0xf5, 0x21, 0x00


	//----- nvinfo : EIATTR_SPARSE_MMA_MASK
	.align		4
.L_23:
        /*0078*/ 	.byte	0x03, 0x50
        /*007a*/ 	.short	0x0000


	//----- nvinfo : EIATTR_MAXREG_COUNT
	.align		4
        /*007c*/ 	.byte	0x03, 0x1b
        /*007e*/ 	.short	0x00ff


	//----- nvinfo : EIATTR_NUM_BARRIERS
	.align		4
        /*0080*/ 	.byte	0x02, 0x4c
        /*0082*/ 	.byte	0x01
	.zero		1


	//----- nvinfo : EIATTR_MERCURY_ISA_VERSION
	.align		4
        /*0084*/ 	.byte	0x03, 0x5f
        /*0086*/ 	.short	0x0101


	//----- nvinfo : EIATTR_VRC_CTA_INIT_COUNT
	.align		4
        /*0088*/ 	.byte	0x02, 0x4a
	.zero		1
	.zero		1


	//----- nvinfo : EIATTR_EXIT_INSTR_OFFSETS
	.align		4
        /*008c*/ 	.byte	0x04, 0x1c
        /*008e*/ 	.short	(.L_25 - .L_24)


	//   ....[0]....
.L_24:
        /*0090*/ 	.word	0x00000c50


	//   ....[1]....
        /*0094*/ 	.word	0x000010b0


	//   ....[2]....
        /*0098*/ 	.word	0x00001580


	//----- nvinfo : EIATTR_MAX_THREADS
	.align		4
.L_25:
        /*009c*/ 	.byte	0x04, 0x05
        /*009e*/ 	.short	(.L_27 - .L_26)
.L_26:
        /*00a0*/ 	.word	0x00000100
        /*00a4*/ 	.word	0x00000001
        /*00a8*/ 	.word	0x00000001


	//----- nvinfo : EIATTR_CRS_STACK_SIZE
	.align		4
.L_27:
        /*00ac*/ 	.byte	0x04, 0x1e
        /*00ae*/ 	.short	(.L_29 - .L_28)
.L_28:
        /*00b0*/ 	.word	0x00000000


	//----- nvinfo : EIATTR_CBANK_PARAM_SIZE
	.align		4
.L_29:
        /*00b4*/ 	.byte	0x03, 0x19
        /*00b6*/ 	.short	0x002c


	//----- nvinfo : EIATTR_PARAM_CBANK
	.align		4
        /*00b8*/ 	.byte	0x04, 0x0a
        /*00ba*/ 	.short	(.L_31 - .L_30)
	.align		4
.L_30:
        /*00bc*/ 	.word	index@(.nv.constant0._Z21customLayerNormKernelPK13__nv_bfloat16PS_S1_S1_fii)
        /*00c0*/ 	.short	0x0380
        /*00c2*/ 	.short	0x002c


	//----- nvinfo : EIATTR_SW_WAR
	.align		4
.L_31:
        /*00c4*/ 	.byte	0x04, 0x36
        /*00c6*/ 	.short	(.L_33 - .L_32)
.L_32:
        /*00c8*/ 	.word	0x00000008
.L_33:


//--------------------- .nv.callgraph             --------------------------
	.section	.nv.callgraph,"",@"SHT_CUDA_CALLGRAPH"
	.align	4
	.sectionentsize	8
	.align		4
        /*0000*/ 	.word	0x00000000
	.align		4
        /*0004*/ 	.word	0xffffffff
	.align		4
        /*0008*/ 	.word	0x00000000
	.align		4
        /*000c*/ 	.word	0xfffffffe
	.align		4
        /*0010*/ 	.word	0x00000000
	.align		4
        /*0014*/ 	.word	0xfffffffd
	.align		4
        /*0018*/ 	.word	0x00000000
	.align		4
        /*001c*/ 	.word	0xfffffffc


//--------------------- .text._Z21customLayerNormKernelPK13__nv_bfloat16PS_S1_S1_fii --------------------------
	.section	.text._Z21customLayerNormKernelPK13__nv_bfloat16PS_S1_S1_fii,"ax",@progbits
	.align	128
        .global         _Z21customLayerNormKernelPK13__nv_bfloat16PS_S1_S1_fii
        .type           _Z21customLayerNormKernelPK13__nv_bfloat16PS_S1_S1_fii,@function
        .size           _Z21customLayerNormKernelPK13__nv_bfloat16PS_S1_S1_fii,(.L_x_30 - _Z21customLayerNormKernelPK13__nv_bfloat16PS_S1_S1_fii)
        .other          _Z21customLayerNormKernelPK13__nv_bfloat16PS_S1_S1_fii,@"STO_CUDA_ENTRY STV_DEFAULT"
_Z21customLayerNormKernelPK13__nv_bfloat16PS_S1_S1_fii:
.text._Z21customLayerNormKernelPK13__nv_bfloat16PS_S1_S1_fii:
[----:B------:R-:W-:Y:S01]  /*0000*/  LDC R1, c[0x0][0x37c] ;  /* 0x0000df00ff017b82 */ /* 0x000fe20000000800 */
[----:B------:R-:W0:Y:S07]  /*0010*/  S2R R15, SR_TID.X ;  /* 0x00000000000f7919 */ /* 0x000e2e0000002100 */
[----:B------:R-:W0:Y:S01]  /*0020*/  LDC R0, c[0x0][0x3a8] ;  /* 0x0000ea00ff007b82 */ /* 0x000e220000000800 */
[----:B------:R-:W1:Y:S01]  /*0030*/  LDCU.64 UR8, c[0x0][0x358] ;  /* 0x00006b00ff0877ac */ /* 0x000e620008000a00 */
[----:B------:R-:W-:Y:S01]  /*0040*/  BSSY.RECONVERGENT B0, `(.L_x_0) ;  /* 0x0000013000007945 */ /* 0x000fe20003800200 */
[----:B------:R-:W2:Y:S05]  /*0050*/  LDCU UR10, c[0x0][0x360] ;  /* 0x00006c00ff0a77ac */ /* 0x000eaa0008000800 */
[----:B------:R-:W3:Y:S01]  /*0060*/  S2UR UR7, SR_CTAID.X ;  /* 0x00000000000779c3 */ /* 0x000ee20000002500 */
[----:B0-----:R-:W-:-:S13]  /*0070*/  ISETP.GE.AND P0, PT, R15, R0, PT ;  /* 0x000000000f00720c */ /* 0x001fda0003f06270 */
[----:B-123--:R-:W-:Y:S05]  /*0080*/  @P0 BRA `(.L_x_1) ;  /* 0x0000000000380947 */ /* 0x00efea0003800000 */
[----:B------:R-:W0:Y:S01]  /*0090*/  S2R R3, SR_CgaCtaId ;  /* 0x0000000000037919 */ /* 0x000e220000008800 */
[----:B------:R-:W1:Y:S01]  /*00a0*/  LDC.64 R4, c[0x0][0x380] ;  /* 0x0000e000ff047b82 */ /* 0x000e620000000a00 */
[----:B------:R-:W-:Y:S01]  /*00b0*/  MOV R2, 0x400 ;  /* 0x0000040000027802 */ /* 0x000fe20000000f00 */
[----:B------:R-:W-:-:S04]  /*00c0*/  IMAD.MOV.U32 R7, RZ, RZ, R15 ;  /* 0x000000ffff077224 */ /* 0x000fc800078e000f */
[----:B------:R-:W-:-:S05]  /*00d0*/  VIADD R2, R2, 0x810 ;  /* 0x0000081002027836 */ /* 0x000fca0000000000 */
[----:B0-----:R-:W-:-:S07]  /*00e0*/  LEA R6, R3, R2, 0x18 ;  /* 0x0000000203067211 */ /* 0x001fce00078ec0ff */
.L_x_2:
[----:B0-----:R-:W-:-:S04]  /*00f0*/  IMAD R3, R0, UR7, R7 ;  /* 0x0000000700037c24 */ /* 0x001fc8000f8e0207 */
[----:B-1----:R-:W-:-:S06]  /*0100*/  IMAD.WIDE R2, R3, 0x2, R4 ;  /* 0x0000000203027825 */ /* 0x002fcc00078e0204 */
[----:B------:R-:W2:Y:S01]  /*0110*/  LDG.E.U16.CONSTANT R3, desc[UR8][R2.64] ;  /* 0x0000000802037981 */ /* 0x000ea2000c1e9500 */
[C---:B------:R-:W-:Y:S01]  /*0120*/  LEA R8, R7.reuse, R6, 0x1 ;  /* 0x0000000607087211 */ /* 0x040fe200078e08ff */
[----:B------:R-:W-:-:S05]  /*0130*/  VIADD R7, R7, UR10 ;  /* 0x0000000a07077c36 */ /* 0x000fca0008000000 */
[----:B------:R-:W-:Y:S01]  /*0140*/  ISETP.GE.AND P0, PT, R7, R0, PT ;  /* 0x000000000700720c */ /* 0x000fe20003f06270 */
[----:B--2---:R0:W-:-:S12]  /*0150*/  STS.U16 [R8], R3 ;  /* 0x0000000308007388 */ /* 0x0041d80000000400 */
[----:B------:R-:W-:Y:S05]  /*0160*/  @!P0 BRA `(.L_x_2) ;  /* 0xfffffffc00e08947 */ /* 0x000fea000383ffff */
.L_x_1:
[----:B------:R-:W-:Y:S05]  /*0170*/  BSYNC.RECONVERGENT B0 ;  /* 0x0000000000007941 */ /* 0x000fea0003800200 */
.L_x_0:
[----:B------:R-:W-:Y:S01]  /*0180*/  BAR.SYNC.DEFER_BLOCKING 0x0 ;  /* 0x0000000000007b1d */ /* 0x000fe20000010000 */
[----:B------:R-:W-:Y:S01]  /*0190*/  ISETP.GE.AND P0, PT, R15, R0, PT ;  /* 0x000000000f00720c */ /* 0x000fe20003f06270 */
[----:B------:R-:W-:Y:S02]  /*01a0*/  HFMA2 R4, -RZ, RZ, 0, 0 ;  /* 0x00000000ff047431 */ /* 0x000fe400000001ff */
[----:B------:R-:W-:Y:S02]  /*01b0*/  IMAD.MOV.U32 R2, RZ, RZ, RZ ;  /* 0x000000ffff027224 */ /* 0x000fe400078e00ff */
[----:B------:R-:W-:Y:S08]  /*01c0*/  BSSY.RECONVERGENT B0, `(.L_x_3) ;  /* 0x0000054000007945 */ /* 0x000ff00003800200 */
[----:B------:R-:W-:Y:S05]  /*01d0*/  @P0 BRA `(.L_x_4) ;  /* 0x0000000400480947 */ /* 0x000fea0003800000 */
[----:B------:R-:W1:Y:S01]  /*01e0*/  I2F.U32.RP R7, UR10 ;  /* 0x0000000a00077d06 */ /* 0x000e620008209000 */
[----:B------:R-:W-:Y:S01]  /*01f0*/  IADD3 R5, PT, PT, R15, UR10, RZ ;  /* 0x0000000a0f057c10 */ /* 0x000fe2000fffe0ff */
[----:B------:R-:W-:Y:S01]  /*0200*/  BSSY.RECONVERGENT B1, `(.L_x_5) ;  /* 0x0000032000017945 */ /* 0x000fe20003800200 */
[----:B------:R-:W-:Y:S02]  /*0210*/  ISETP.NE.U32.AND P2, PT, RZ, UR10, PT ;  /* 0x0000000aff007c0c */ /* 0x000fe4000bf45070 */
[CC--:B------:R-:W-:Y:S02]  /*0220*/  ISETP.GE.U32.AND P0, PT, R5.reuse, R0.reuse, PT ;  /* 0x000000000500720c */ /* 0x0c0fe40003f06070 */
[----:B------:R-:W-:Y:S02]  /*0230*/  VIMNMX.U32 R4, PT, PT, R5, R0, !PT ;  /* 0x0000000005047248 */ /* 0x000fe40007fe0000 */
[----:B------:R-:W-:-:S04]  /*0240*/  SEL R6, RZ, 0x1, P0 ;  /* 0x00000001ff067807 */ /* 0x000fc80000000000 */
[----:B------:R-:W-:Y:S01]  /*0250*/  IADD3 R4, PT, PT, R4, -R5, -R6 ;  /* 0x8000000504047210 */ /* 0x000fe20007ffe806 */
[----:B-1----:R-:W1:Y:S02]  /*0260*/  MUFU.RCP R7, R7 ;  /* 0x0000000700077308 */ /* 0x002e640000001000 */
[----:B-1----:R-:W-:-:S06]  /*0270*/  VIADD R2, R7, 0xffffffe ;  /* 0x0ffffffe07027836 */ /* 0x002fcc0000000000 */
[----:B0-----:R0:W1:Y:S02]  /*0280*/  F2I.FTZ.U32.TRUNC.NTZ R3, R2 ;  /* 0x0000000200037305 */ /* 0x001064000021f000 */
[----:B0-----:R-:W-:Y:S02]  /*0290*/  IMAD.MOV.U32 R2, RZ, RZ, RZ ;  /* 0x000000ffff027224 */ /* 0x001fe400078e00ff */
[----:B-1----:R-:W-:-:S04]  /*02a0*/  IMAD.MOV R9, RZ, RZ, -R3 ;  /* 0x000000ffff097224 */ /* 0x002fc800078e0a03 */
[----:B------:R-:W-:-:S04]  /*02b0*/  IMAD R9, R9, UR10, RZ ;  /* 0x0000000a09097c24 */ /* 0x000fc8000f8e02ff */
[----:B------:R-:W-:-:S06]  /*02c0*/  IMAD.HI.U32 R3, R3, R9, R2 ;  /* 0x0000000903037227 */ /* 0x000fcc00078e0002 */
[----:B------:R-:W-:-:S04]  /*02d0*/  IMAD.HI.U32 R3, R3, R4, RZ ;  /* 0x0000000403037227 */ /* 0x000fc800078e00ff */
[----:B------:R-:W-:-:S04]  /*02e0*/  IMAD.MOV R5, RZ, RZ, -R3 ;  /* 0x000000ffff057224 */ /* 0x000fc800078e0a03 */
[----:B------:R-:W-:-:S05]  /*02f0*/  IMAD R4, R5, UR10, R4 ;  /* 0x0000000a05047c24 */ /* 0x000fca000f8e0204 */
[----:B------:R-:W-:-:S13]  /*0300*/  ISETP.GE.U32.AND P0, PT, R4, UR10, PT ;  /* 0x0000000a04007c0c */ /* 0x000fda000bf06070 */
[----:B------:R-:W-:Y:S01]  /*0310*/  @P0 IADD3 R4, PT, PT, R4, -UR10, RZ ;  /* 0x8000000a04040c10 */ /* 0x000fe2000fffe0ff */
[----:B------:R-:W-:-:S03]  /*0320*/  @P0 VIADD R3, R3, 0x1 ;  /* 0x0000000103030836 */ /* 0x000fc60000000000 */
[----:B------:R-:W-:Y:S01]  /*0330*/  ISETP.GE.U32.AND P1, PT, R4, UR10, PT ;  /* 0x0000000a04007c0c */ /* 0x000fe2000bf26070 */
[----:B------:R-:W-:-:S12]  /*0340*/  IMAD.MOV.U32 R4, RZ, RZ, RZ ;  /* 0x000000ffff047224 */ /* 0x000fd800078e00ff */
[----:B------:R-:W-:Y:S01]  /*0350*/  @P1 VIADD R3, R3, 0x1 ;  /* 0x0000000103031836 */ /* 0x000fe20000000000 */
[----:B------:R-:W-:-:S04]  /*0360*/  @!P2 LOP3.LUT R3, RZ, UR10, RZ, 0x33, !PT ;  /* 0x0000000aff03ac12 */ /* 0x000fc8000f8e33ff */
[----:B------:R-:W-:Y:S01]  /*0370*/  IADD3 R6, PT, PT, R6, R3, RZ ;  /* 0x0000000306067210 */ /* 0x000fe20007ffe0ff */
[----:B------:R-:W-:-:S03]  /*0380*/  IMAD.MOV.U32 R3, RZ, RZ, R15 ;  /* 0x000000ffff037224 */ /* 0x000fc600078e000f */
[C---:B------:R-:W-:Y:S02]  /*0390*/  LOP3.LUT R2, R6.reuse, 0x3, RZ, 0xc0, !PT ;  /* 0x0000000306027812 */ /* 0x040fe400078ec0ff */
[----:B------:R-:W-:Y:S02]  /*03a0*/  ISETP.GE.U32.AND P1, PT, R6, 0x3, PT ;  /* 0x000000030600780c */ /* 0x000fe40003f26070 */
[----:B------:R-:W-:Y:S02]  /*03b0*/  ISETP.NE.AND P0, PT, R2, 0x3, PT ;  /* 0x000000030200780c */ /* 0x000fe40003f05270 */
[----:B------:R-:W-:-:S11]  /*03c0*/  MOV R2, RZ ;  /* 0x000000ff00027202 */ /* 0x000fd60000000f00 */
[----:B------:R-:W-:Y:S05]  /*03d0*/  @!P0 BRA `(.L_x_6) ;  /* 0x0000000000508947 */ /* 0x000fea0003800000 */
[----:B------:R-:W0:Y:S01]  /*03e0*/  S2UR UR5, SR_CgaCtaId ;  /* 0x00000000000579c3 */ /* 0x000e220000008800 */
[----:B------:R-:W-:Y:S01]  /*03f0*/  UMOV UR4, 0x400 ;  /* 0x0000040000047882 */ /* 0x000fe20000000000 */
[----:B------:R-:W-:Y:S01]  /*0400*/  VIADD R3, R6, 0x1 ;  /* 0x0000000106037836 */ /* 0x000fe20000000000 */
[----:B------:R-:W-:Y:S01]  /*0410*/  UIADD3 UR4, UPT, UPT, UR4, 0x810, URZ ;  /* 0x0000081004047890 */ /* 0x000fe2000fffe0ff */
[----:B------:R-:W-:-:S03]  /*0420*/  IMAD.MOV.U32 R4, RZ, RZ, RZ ;  /* 0x000000ffff047224 */ /* 0x000fc600078e00ff */
[----:B------:R-:W-:Y:S02]  /*0430*/  LOP3.LUT R5, R3, 0x3, RZ, 0xc0, !PT ;  /* 0x0000000303057812 */ /* 0x000fe400078ec0ff */
[----:B------:R-:W-:-:S03]  /*0440*/  MOV R3, R15 ;  /* 0x0000000f00037202 */ /* 0x000fc60000000f00 */
[----:B------:R-:W-:Y:S01]  /*0450*/  IMAD.MOV R6, RZ, RZ, -R5 ;  /* 0x000000ffff067224 */ /* 0x000fe200078e0a05 */
[----:B0-----:R-:W-:-:S06]  /*0460*/  ULEA UR4, UR5, UR4, 0x18 ;  /* 0x0000000405047291 */ /* 0x001fcc000f8ec0ff */
[----:B------:R-:W-:-:S07]  /*0470*/  LEA R5, R15, UR4, 0x1 ;  /* 0x000000040f057c11 */ /* 0x000fce000f8e08ff */
.L_x_7:
[----:B------:R0:W1:Y:S01]  /*0480*/  LDS.U16 R7, [R5] ;  /* 0x0000000005077984 */ /* 0x0000620000000400 */
[----:B------:R-:W0:Y:S01]  /*0490*/  LDC R8, c[0x0][0x360] ;  /* 0x0000d800ff087b82 */ /* 0x000e220000000800 */
[----:B------:R-:W-:Y:S02]  /*04a0*/  VIADD R6, R6, 0x1 ;  /* 0x0000000106067836 */ /* 0x000fe40000000000 */
[----:B------:R-:W-:-:S03]  /*04b0*/  VIADD R3, R3, UR10 ;  /* 0x0000000a03037c36 */ /* 0x000fc60008000000 */
[----:B------:R-:W-:Y:S01]  /*04c0*/  ISETP.NE.AND P0, PT, R6, RZ, PT ;  /* 0x000000ff0600720c */ /* 0x000fe20003f05270 */
[----:B0-----:R-:W-:Y:S01]  /*04d0*/  IMAD R5, R8, 0x2, R5 ;  /* 0x0000000208057824 */ /* 0x001fe200078e0205 */
[----:B-1----:R-:W-:-:S05]  /*04e0*/  SHF.L.U32 R7, R7, 0x10, RZ ;  /* 0x0000001007077819 */ /* 0x002fca00000006ff */
[C---:B------:R-:W-:Y:S01]  /*04f0*/  FADD R2, R7.reuse, R2 ;  /* 0x0000000207027221 */ /* 0x040fe20000000000 */
[----:B------:R-:W-:-:S05]  /*0500*/  FFMA R4, R7, R7, R4 ;  /* 0x0000000707047223 */ /* 0x000fca0000000004 */
[----:B------:R-:W-:Y:S05]  /*0510*/  @P0 BRA `(.L_x_7) ;  /* 0xfffffffc00d80947 */ /* 0x000fea000383ffff */
.L_x_6:
[----:B------:R-:W-:Y:S05]  /*0520*/  BSYNC.RECONVERGENT B1 ;  /* 0x0000000000017941 */ /* 0x000fea0003800200 */
.L_x_5:
[----:B------:R-:W-:Y:S05]  /*0530*/  @!P1 BRA `(.L_x_4) ;  /* 0x0000000000709947 */ /* 0x000fea0003800000 */
[----:B------:R-:W0:Y:S01]  /*0540*/  S2R R6, SR_CgaCtaId ;  /* 0x0000000000067919 */ /* 0x000e220000008800 */
[----:B------:R-:W-:-:S04]  /*0550*/  MOV R5, 0x400 ;  /* 0x0000040000057802 */ /* 0x000fc80000000f00 */
[----:B------:R-:W-:-:S04]  /*0560*/  IADD3 R5, PT, PT, R5, 0x810, RZ ;  /* 0x0000081005057810 */ /* 0x000fc80007ffe0ff */
[----:B0-----:R-:W-:-:S07]  /*0570*/  LEA R12, R6, R5, 0x18 ;  /* 0x00000005060c7211 */ /* 0x001fce00078ec0ff */
.L_x_8:
[----:B------:R-:W0:Y:S01]  /*0580*/  LDC R11, c[0x0][0x360] ;  /* 0x0000d800ff0b7b82 */ /* 0x000e220000000800 */
[----:B------:R-:W-:-:S04]  /*0590*/  IMAD R5, R3, 0x2, R12 ;  /* 0x0000000203057824 */ /* 0x000fc800078e020c */
[C---:B0-----:R-:W-:Y:S02]  /*05a0*/  IMAD R6, R11.reuse, 0x2, R5 ;  /* 0x000000020b067824 */ /* 0x041fe400078e0205 */
[----:B------:R-:W0:Y:S01]  /*05b0*/  LDS.U16 R5, [R5] ;  /* 0x0000000005057984 */ /* 0x000e220000000400 */
[C---:B------:R-:W-:Y:S02]  /*05c0*/  IMAD R3, R11.reuse, 0x4, R3 ;  /* 0x000000040b037824 */ /* 0x040fe400078e0203 */
[----:B------:R-:W-:Y:S02]  /*05d0*/  LEA R8, R11, R6, 0x1 ;  /* 0x000000060b087211 */ /* 0x000fe400078e08ff */
[----:B------:R-:W1:Y:S01]  /*05e0*/  LDS.U16 R6, [R6] ;  /* 0x0000000006067984 */ /* 0x000e620000000400 */
[----:B------:R-:W-:Y:S02]  /*05f0*/  ISETP.GE.AND P0, PT, R3, R0, PT ;  /* 0x000000000300720c */ /* 0x000fe40003f06270 */
[----:B------:R-:W-:-:S02]  /*0600*/  IMAD R10, R11, 0x2, R8 ;  /* 0x000000020b0a7824 */ /* 0x000fc400078e0208 */
[----:B------:R-:W2:Y:S04]  /*0610*/  LDS.U16 R8, [R8] ;  /* 0x0000000008087984 */ /* 0x000ea80000000400 */
[----:B------:R-:W3:Y:S01]  /*0620*/  LDS.U16 R10, [R10] ;  /* 0x000000000a0a7984 */ /* 0x000ee20000000400 */
[----:B0-----:R-:W-:-:S04]  /*0630*/  IMAD.U32 R7, R5, 0x10000, RZ ;  /* 0x0001000005077824 */ /* 0x001fc800078e00ff */
[C---:B------:R-:W-:Y:S01]  /*0640*/  FADD R2, R7.reuse, R2 ;  /* 0x0000000207027221 */ /* 0x040fe20000000000 */
[----:B-1----:R-:W-:Y:S01]  /*0650*/  SHF.L.U32 R9, R6, 0x10, RZ ;  /* 0x0000001006097819 */ /* 0x002fe200000006ff */
[----:B------:R-:W-:Y:S01]  /*0660*/  FFMA R4, R7, R7, R4 ;  /* 0x0000000707047223 */ /* 0x000fe20000000004 */
[----:B--2---:R-:W-:-:S03]  /*0670*/  IMAD.U32 R5, R8, 0x10000, RZ ;  /* 0x0001000008057824 */ /* 0x004fc600078e00ff */
[----:B------:R-:W-:Y:S01]  /*0680*/  FADD R2, R2, R9 ;  /* 0x0000000902027221 */ /* 0x000fe20000000000 */
[----:B------:R-:W-:Y:S01]  /*0690*/  FFMA R4, R9, R9, R4 ;  /* 0x0000000909047223 */ /* 0x000fe20000000004 */
[----:B---3--:R-:W-:Y:S02]  /*06a0*/  SHF.L.U32 R7, R10, 0x10, RZ ;  /* 0x000000100a077819 */ /* 0x008fe400000006ff */
[----:B------:R-:W-:Y:S01]  /*06b0*/  FADD R2, R2, R5 ;  /* 0x0000000502027221 */ /* 0x000fe20000000000 */
[----:B------:R-:W-:-:S03]  /*06c0*/  FFMA R4, R5, R5, R4 ;  /* 0x0000000505047223 */ /* 0x000fc60000000004 */
[----:B------:R-:W-:Y:S01]  /*06d0*/  FADD R2, R2, R7 ;  /* 0x0000000702027221 */ /* 0x000fe20000000000 */
[----:B------:R-:W-:Y:S01]  /*06e0*/  FFMA R4, R7, R7, R4 ;  /* 0x0000000707047223 */ /* 0x000fe20000000004 */
[----:B------:R-:W-:Y:S06]  /*06f0*/  @!P0 BRA `(.L_x_8) ;  /* 0xfffffffc00a08947 */ /* 0x000fec000383ffff */
.L_x_4:
[----:B------:R-:W-:Y:S05]  /*0700*/  BSYNC.RECONVERGENT B0 ;  /* 0x0000000000007941 */ /* 0x000fea0003800200 */
.L_x_3:
[----:B------:R-:W1:Y:S01]  /*0710*/  S2UR UR6, SR_CgaCtaId ;  /* 0x00000000000679c3 */ /* 0x000e620000008800 */
[----:B------:R-:W-:Y:S01]  /*0720*/  UMOV UR4, 0x400 ;  /* 0x0000040000047882 */ /* 0x000fe20000000000 */
[----:B------:R-:W-:Y:S02]  /*0730*/  UISETP.GE.U32.AND UP0, UPT, UR10, 0x2, UPT ;  /* 0x000000020a00788c */ /* 0x000fe4000bf06070 */
[----:B------:R-:W-:Y:S02]  /*0740*/  UIADD3 UR5, UPT, UPT, UR4, 0x400, URZ ;  /* 0x0000040004057890 */ /* 0x000fe4000fffe0ff */
[----:B-1----:R-:W-:Y:S02]  /*0750*/  ULEA UR4, UR6, UR4, 0x18 ;  /* 0x0000000406047291 */ /* 0x002fe4000f8ec0ff */
[----:B------:R-:W-:-:S04]  /*0760*/  ULEA UR5, UR6, UR5, 0x18 ;  /* 0x0000000506057291 */ /* 0x000fc8000f8ec0ff */
[C---:B------:R-:W-:Y:S02]  /*0770*/  LEA R6, R15.reuse, UR4, 0x2 ;  /* 0x000000040f067c11 */ /* 0x040fe4000f8e10ff */
[----:B------:R-:W-:-:S03]  /*0780*/  LEA R7, R15, UR5, 0x2 ;  /* 0x000000050f077c11 */ /* 0x000fc6000f8e10ff */
[----:B------:R1:W-:Y:S04]  /*0790*/  STS [R6], R2 ;  /* 0x0000000206007388 */ /* 0x0003e80000000800 */
[----:B------:R1:W-:Y:S01]  /*07a0*/  STS [R7], R4 ;  /* 0x0000000407007388 */ /* 0x0003e20000000800 */
[----:B------:R-:W-:Y:S06]  /*07b0*/  BAR.SYNC.DEFER_BLOCKING 0x0 ;  /* 0x0000000000007b1d */ /* 0x000fec0000010000 */
[----:B------:R-:W-:Y:S05]  /*07c0*/  BRA.U !UP0, `(.L_x_9) ;  /* 0x0000000108507547 */ /* 0x000fea000b800000 */
[----:B------:R-:W-:-:S07]  /*07d0*/  IMAD.U32 R0, RZ, RZ, UR10 ;  /* 0x0000000aff007e24 */ /* 0x000fce000f8e00ff */
.L_x_12:
[----:B0-----:R-:W-:Y:S01]  /*07e0*/  SHF.R.U32.HI R8, RZ, 0x1, R0 ;  /* 0x00000001ff087819 */ /* 0x001fe20000011600 */
[----:B------:R-:W-:Y:S03]  /*07f0*/  BSSY.RECONVERGENT B0, `(.L_x_10) ;  /* 0x000000d000007945 */ /* 0x000fe60003800200 */
[----:B------:R-:W-:-:S13]  /*0800*/  ISETP.GE.U32.AND P0, PT, R15, R8, PT ;  /* 0x000000080f00720c */ /* 0x000fda0003f06070 */
[----:B------:R-:W-:Y:S05]  /*0810*/  @P0 BRA `(.L_x_11) ;  /* 0x0000000000280947 */ /* 0x000fea0003800000 */
[C---:B-1----:R-:W-:Y:S01]  /*0820*/  IMAD R2, R8.reuse, 0x4, R6 ;  /* 0x0000000408027824 */ /* 0x042fe200078e0206 */
[----:B------:R-:W-:Y:S01]  /*0830*/  LDS R3, [R6] ;  /* 0x0000000006037984 */ /* 0x000fe20000000800 */
[----:B------:R-:W-:-:S04]  /*0840*/  LEA R4, R8, R7, 0x2 ;  /* 0x0000000708047211 */ /* 0x000fc800078e10ff */
[----:B------:R-:W0:Y:S02]  /*0850*/  LDS R2, [R2] ;  /* 0x0000000002027984 */ /* 0x000e240000000800 */
[----:B0-----:R-:W-:-:S05]  /*0860*/  FADD R3, R2, R3 ;  /* 0x0000000302037221 */ /* 0x001fca0000000000 */
[----:B------:R-:W-:Y:S04]  /*0870*/  STS [R6], R3 ;  /* 0x0000000306007388 */ /* 0x000fe80000000800 */
[----:B------:R-:W-:Y:S04]  /*0880*/  LDS R4, [R4] ;  /* 0x0000000004047984 */ /* 0x000fe80000000800 */
[----:B------:R-:W0:Y:S02]  /*0890*/  LDS R5, [R7] ;  /* 0x0000000007057984 */ /* 0x000e240000000800 */
[----:B0-----:R-:W-:-:S05]  /*08a0*/  FADD R5, R4, R5 ;  /* 0x0000000504057221 */ /* 0x001fca0000000000 */
[----:B------:R0:W-:Y:S02]  /*08b0*/  STS [R7], R5 ;  /* 0x0000000507007388 */ /* 0x0001e40000000800 */
.L_x_11:
[----:B------:R-:W-:Y:S05]  /*08c0*/  BSYNC.RECONVERGENT B0 ;  /* 0x0000000000007941 */ /* 0x000fea0003800200 */
.L_x_10:
[----:B------:R-:W-:Y:S01]  /*08d0*/  BAR.SYNC.DEFER_BLOCKING 0x0 ;  /* 0x0000000000007b1d */ /* 0x000fe20000010000 */
[----:B------:R-:W-:Y:S01]  /*08e0*/  ISETP.GT.U32.AND P0, PT, R0, 0x3, PT ;  /* 0x000000030000780c */ /* 0x000fe20003f04070 */
[----:B------:R-:W-:-:S12]  /*08f0*/  IMAD.MOV.U32 R0, RZ, RZ, R8 ;  /* 0x000000ffff007224 */ /* 0x000fd800078e0008 */
[----:B------:R-:W-:Y:S05]  /*0900*/  @P0 BRA `(.L_x_12) ;  /* 0xfffffffc00b40947 */ /* 0x000fea000383ffff */
.L_x_9:
[----:B------:R-:W-:Y:S01]  /*0910*/  ISETP.NE.AND P0, PT, R15, RZ, PT ;  /* 0x000000ff0f00720c */ /* 0x000fe20003f05270 */
[----:B------:R-:W-:-:S12]  /*0920*/  BSSY.RECONVERGENT B0, `(.L_x_13) ;  /* 0x0000029000007945 */ /* 0x000fd80003800200 */
[----:B------:R-:W-:Y:S05]  /*0930*/  @P0 BRA `(.L_x_14) ;  /* 0x00000000009c0947 */ /* 0x000fea0003800000 */
[----:B------:R-:W2:Y:S01]  /*0940*/  S2UR UR5, SR_CgaCtaId ;  /* 0x00000000000579c3 */ /* 0x000ea20000008800 */
[----:B------:R-:W-:Y:S02]  /*0950*/  UMOV UR4, 0x400 ;  /* 0x0000040000047882 */ /* 0x000fe40000000000 */
[----:B--2---:R-:W-:Y:S01]  /*0960*/  ULEA UR4, UR5, UR4, 0x18 ;  /* 0x0000000405047291 */ /* 0x004fe2000f8ec0ff */
[----:B------:R-:W0:Y:S08]  /*0970*/  LDCU UR5, c[0x0][0x3a8] ;  /* 0x00007500ff0577ac */ /* 0x000e300008000800 */
[----:B-1----:R-:W1:Y:S04]  /*0980*/  LDS R2, [UR4] ;  /* 0x00000004ff027984 */ /* 0x002e680008000800 */
[----:B------:R-:W2:Y:S01]  /*0990*/  LDS R0, [UR4+0x400] ;  /* 0x00040004ff007984 */ /* 0x000ea20008000800 */
[----:B0-----:R-:W-:-:S04]  /*09a0*/  I2FP.F32.S32 R3, UR5 ;  /* 0x0000000500037c45 */ /* 0x001fc80008201400 */
[----:B------:R-:W0:Y:S02]  /*09b0*/  MUFU.RCP R4, R3 ;  /* 0x0000000300047308 */ /* 0x000e240000001000 */
[----:B0-----:R-:W-:-:S04]  /*09c0*/  FFMA R5, -R3, R4, 1 ;  /* 0x3f80000003057423 */ /* 0x001fc80000000104 */
[----:B------:R-:W-:Y:S02]  /*09d0*/  FFMA R5, R4, R5, R4 ;  /* 0x0000000504057223 */ /* 0x000fe40000000004 */
[----:B-1----:R-:W0:Y:S02]  /*09e0*/  FCHK P0, R2, R3 ;  /* 0x0000000302007302 */ /* 0x002e240000000000 */
[----:B------:R-:W-:-:S04]  /*09f0*/  FFMA R4, R2, R5, RZ ;  /* 0x0000000502047223 */ /* 0x000fc800000000ff */
[----:B------:R-:W-:-:S04]  /*0a00*/  FFMA R6, -R3, R4, R2 ;  /* 0x0000000403067223 */ /* 0x000fc80000000102 */
[----:B------:R-:W-:Y:S01]  /*0a10*/  FFMA R4, R5, R6, R4 ;  /* 0x0000000605047223 */ /* 0x000fe20000000004 */
[----:B0-2---:R-:W-:Y:S06]  /*0a20*/  @!P0 BRA `(.L_x_15) ;  /* 0x00000000000c8947 */ /* 0x005fec0003800000 */
[----:B------:R-:W-:-:S07]  /*0a30*/  MOV R6, 0xa50 ;  /* 0x00000a5000067802 */ /* 0x000fce0000000f00 */
[----:B------:R-:W-:Y:S05]  /*0a40*/  CALL.REL.NOINC `($__internal_0_$__cuda_sm3x_div_rn_noftz_f32_slowpath) ;  /* 0x0000000800d07944 */ /* 0x000fea0003c00000 */
[----:B------:R-:W-:-:S07]  /*0a50*/  IMAD.MOV.U32 R4, RZ, RZ, R2 ;  /* 0x000000ffff047224 */ /* 0x000fce00078e0002 */
.L_x_15:
[----:B------:R-:W0:Y:S01]  /*0a60*/  S2UR UR5, SR_CgaCtaId ;  /* 0x00000000000579c3 */ /* 0x000e220000008800 */
[----:B------:R-:W1:Y:S01]  /*0a70*/  MUFU.RCP R2, R3 ;  /* 0x0000000300027308 */ /* 0x000e620000001000 */
[----:B------:R-:W-:-:S07]  /*0a80*/  UMOV UR4, 0x400 ;  /* 0x0000040000047882 */ /* 0x000fce0000000000 */
[----:B------:R-:W2:Y:S01]  /*0a90*/  FCHK P0, R0, R3 ;  /* 0x0000000300007302 */ /* 0x000ea20000000000 */
[----:B-1----:R-:W-:-:S04]  /*0aa0*/  FFMA R5, -R3, R2, 1 ;  /* 0x3f80000003057423 */ /* 0x002fc80000000102 */
[----:B------:R-:W-:Y:S01]  /*0ab0*/  FFMA R7, R2, R5, R2 ;  /* 0x0000000502077223 */ /* 0x000fe20000000002 */
[----:B0-----:R-:W-:-:S03]  /*0ac0*/  ULEA UR4, UR5, UR4, 0x18 ;  /* 0x0000000405047291 */ /* 0x001fc6000f8ec0ff */
[----:B------:R-:W-:-:S04]  /*0ad0*/  FFMA R2, R0, R7, RZ ;  /* 0x0000000700027223 */ /* 0x000fc800000000ff */
[----:B------:R-:W-:Y:S02]  /*0ae0*/  FFMA R5, -R3, R2, R0 ;  /* 0x0000000203057223 */ /* 0x000fe40000000100 */
[----:B------:R0:W-:Y:S02]  /*0af0*/  STS [UR4+0x800], R4 ;  /* 0x00080004ff007988 */ /* 0x0001e40008000804 */
[----:B------:R-:W-:Y:S01]  /*0b00*/  FFMA R5, R7, R5, R2 ;  /* 0x0000000507057223 */ /* 0x000fe20000000002 */
[----:B--2---:R-:W-:Y:S06]  /*0b10*/  @!P0 BRA `(.L_x_16) ;  /* 0x0000000000108947 */ /* 0x004fec0003800000 */
[----:B------:R-:W-:Y:S02]  /*0b20*/  MOV R2, R0 ;  /* 0x0000000000027202 */ /* 0x000fe40000000f00 */
[----:B------:R-:W-:-:S07]  /*0b30*/  MOV R6, 0xb50 ;  /* 0x00000b5000067802 */ /* 0x000fce0000000f00 */
[----:B0-----:R-:W-:Y:S05]  /*0b40*/  CALL.REL.NOINC `($__internal_0_$__cuda_sm3x_div_rn_noftz_f32_slowpath) ;  /* 0x0000000800907944 */ /* 0x001fea0003c00000 */
[----:B------:R-:W-:-:S07]  /*0b50*/  IMAD.MOV.U32 R5, RZ, RZ, R2 ;  /* 0x000000ffff057224 */ /* 0x000fce00078e0002 */
.L_x_16:
[----:B------:R-:W1:Y:S01]  /*0b60*/  S2UR UR5, SR_CgaCtaId ;  /* 0x00000000000579c3 */ /* 0x000e620000008800 */
[----:B------:R-:W-:Y:S01]  /*0b70*/  UMOV UR4, 0x400 ;  /* 0x0000040000047882 */ /* 0x000fe20000000000 */
[----:B------:R-:W-:Y:S01]  /*0b80*/  FFMA R5, -R4, R4, R5 ;  /* 0x0000000404057223 */ /* 0x000fe20000000105 */
[----:B-1----:R-:W-:-:S09]  /*0b90*/  ULEA UR4, UR5, UR4, 0x18 ;  /* 0x0000000405047291 */ /* 0x002fd2000f8ec0ff */
[----:B------:R2:W-:Y:S03]  /*0ba0*/  STS [UR4+0x804], R5 ;  /* 0x00080405ff007988 */ /* 0x0005e60008000804 */
.L_x_14:
[----:B------:R-:W-:Y:S05]  /*0bb0*/  BSYNC.RECONVERGENT B0 ;  /* 0x0000000000007941 */ /* 0x000fea0003800200 */
.L_x_13:
[----:B------:R-:W3:Y:S08]  /*0bc0*/  S2UR UR5, SR_CgaCtaId ;  /* 0x00000000000579c3 */ /* 0x000ef00000008800 */
[----:B------:R-:W-:Y:S06]  /*0bd0*/  BAR.SYNC.DEFER_BLOCKING 0x0 ;  /* 0x0000000000007b1d */ /* 0x000fec0000010000 */
[----:B------:R-:W-:-:S02]  /*0be0*/  UMOV UR4, 0x400 ;  /* 0x0000040000047882 */ /* 0x000fc40000000000 */
[----:B------:R-:W4:Y:S01]  /*0bf0*/  LDC R0, c[0x0][0x3a8] ;  /* 0x0000ea00ff007b82 */ /* 0x000f220000000800 */
[----:B---3--:R-:W-:Y:S01]  /*0c00*/  ULEA UR6, UR5, UR4, 0x18 ;  /* 0x0000000405067291 */ /* 0x008fe2000f8ec0ff */
[----:B----4-:R-:W-:-:S08]  /*0c10*/  ISETP.GE.AND P0, PT, R15, R0, PT ;  /* 0x000000000f00720c */ /* 0x010fd00003f06270 */
[----:B012---:R-:W0:Y:S02]  /*0c20*/  LDS.64 R4, [UR6+0x800] ;  /* 0x00080006ff047984 */ /* 0x007e240008000a00 */
[----:B------:R-:W0:Y:S02]  /*0c30*/  LDCU UR6, c[0x0][0x3a0] ;  /* 0x00007400ff0677ac */ /* 0x000e240008000800 */
[----:B0-----:R-:W-:Y:S01]  /*0c40*/  FADD R6, R5, UR6 ;  /* 0x0000000605067e21 */ /* 0x001fe20008000000 */
[----:B------:R-:W-:Y:S06]  /*0c50*/  @P0 EXIT ;  /* 0x000000000000094d */ /* 0x000fec0003800000 */
[----:B------:R-:W0:Y:S01]  /*0c60*/  I2F.U32.RP R9, UR10 ;  /* 0x0000000a00097d06 */ /* 0x000e220008209000 */
[----:B------:R-:W-:Y:S01]  /*0c70*/  VIADD R7, R15, UR10 ;  /* 0x0000000a0f077c36 */ /* 0x000fe20008000000 */
[----:B------:R-:W-:Y:S01]  /*0c80*/  ISETP.NE.U32.AND P3, PT, RZ, UR10, PT ;  /* 0x0000000aff007c0c */ /* 0x000fe2000bf65070 */
[----:B------:R-:W1:Y:S01]  /*0c90*/  LDCU.128 UR12, c[0x0][0x390] ;  /* 0x00007200ff0c77ac */ /* 0x000e620008000c00 */
[----:B------:R-:W-:Y:S02]  /*0ca0*/  BSSY.RECONVERGENT B0, `(.L_x_17) ;  /* 0x0000040000007945 */ /* 0x000fe40003800200 */
[CC--:B------:R-:W-:Y:S02]  /*0cb0*/  ISETP.GE.AND P0, PT, R7.reuse, R0.reuse, PT ;  /* 0x000000000700720c */ /* 0x0c0fe40003f06270 */
[----:B------:R-:W-:Y:S02]  /*0cc0*/  VIMNMX R5, PT, PT, R7, R0, !PT ;  /* 0x0000000007057248 */ /* 0x000fe40007fe0100 */
[----:B------:R-:W-:-:S02]  /*0cd0*/  SEL R8, RZ, 0x1, P0 ;  /* 0x00000001ff087807 */ /* 0x000fc40000000000 */
[C---:B------:R-:W-:Y:S02]  /*0ce0*/  FSETP.GEU.AND P0, PT, |R6|.reuse, 1.175494350822287508e-38, PT ;  /* 0x008000000600780b */ /* 0x040fe40003f0e200 */
[----:B------:R-:W-:Y:S01]  /*0cf0*/  IADD3 R5, PT, PT, R5, -R7, -R8 ;  /* 0x8000000705057210 */ /* 0x000fe20007ffe808 */
[----:B0-----:R-:W0:Y:S10]  /*0d00*/  MUFU.RCP R9, R9 ;  /* 0x0000000900097308 */ /* 0x001e340000001000 */
[----:B------:R-:W-:Y:S01]  /*0d10*/  @!P0 FMUL R6, R6, 16777216 ;  /* 0x4b80000006068820 */ /* 0x000fe20000400000 */
[----:B0-----:R-:W-:-:S04]  /*0d20*/  VIADD R2, R9, 0xffffffe ;  /* 0x0ffffffe09027836 */ /* 0x001fc80000000000 */
[----:B------:R0:W2:Y:S02]  /*0d30*/  F2I.FTZ.U32.TRUNC.NTZ R3, R2 ;  /* 0x0000000200037305 */ /* 0x0000a4000021f000 */
[----:B0-----:R-:W-:Y:S01]  /*0d40*/  IMAD.MOV.U32 R2, RZ, RZ, RZ ;  /* 0x000000ffff027224 */ /* 0x001fe200078e00ff */
[----:B--2---:R-:W-:-:S05]  /*0d50*/  IADD3 R11, PT, PT, RZ, -R3, RZ ;  /* 0x80000003ff0b7210 */ /* 0x004fca0007ffe0ff */
[----:B------:R-:W-:-:S04]  /*0d60*/  IMAD R11, R11, UR10, RZ ;  /* 0x0000000a0b0b7c24 */ /* 0x000fc8000f8e02ff */
[----:B------:R-:W-:-:S06]  /*0d70*/  IMAD.HI.U32 R10, R3, R11, R2 ;  /* 0x0000000b030a7227 */ /* 0x000fcc00078e0002 */
[----:B------:R-:W-:-:S05]  /*0d80*/  IMAD.HI.U32 R3, R10, R5, RZ ;  /* 0x000000050a037227 */ /* 0x000fca00078e00ff */
[----:B------:R-:W-:-:S05]  /*0d90*/  IADD3 R2, PT, PT, -R3, RZ, RZ ;  /* 0x000000ff03027210 */ /* 0x000fca0007ffe1ff */
[----:B------:R-:W-:-:S05]  /*0da0*/  IMAD R5, R2, UR10, R5 ;  /* 0x0000000a02057c24 */ /* 0x000fca000f8e0205 */
[----:B------:R-:W-:-:S13]  /*0db0*/  ISETP.GE.U32.AND P1, PT, R5, UR10, PT ;  /* 0x0000000a05007c0c */ /* 0x000fda000bf26070 */
[----:B------:R-:W-:Y:S02]  /*0dc0*/  @P1 VIADD R5, R5, -UR10 ;  /* 0x8000000a05051c36 */ /* 0x000fe40008000000 */
[----:B------:R-:W-:-:S03]  /*0dd0*/  @P1 VIADD R3, R3, 0x1 ;  /* 0x0000000103031836 */ /* 0x000fc60000000000 */
[----:B------:R-:W-:Y:S02]  /*0de0*/  ISETP.GE.U32.AND P2, PT, R5, UR10, PT ;  /* 0x0000000a05007c0c */ /* 0x000fe4000bf46070 */
[----:B------:R-:W0:Y:S11]  /*0df0*/  MUFU.RSQ R5, R6 ;  /* 0x0000000600057308 */ /* 0x000e360000001400 */
[----:B------:R-:W-:-:S02]  /*0e00*/  @P2 IADD3 R3, PT, PT, R3, 0x1, RZ ;  /* 0x0000000103032810 */ /* 0x000fc40007ffe0ff */
[----:B------:R-:W-:Y:S01]  /*0e10*/  @!P3 LOP3.LUT R3, RZ, UR10, RZ, 0x33, !PT ;  /* 0x0000000aff03bc12 */ /* 0x000fe2000f8e33ff */
[----:B0-----:R-:W-:-:S04]  /*0e20*/  @!P0 FMUL R5, R5, 4096 ;  /* 0x4580000005058820 */ /* 0x001fc80000400000 */
[----:B------:R-:W-:-:S05]  /*0e30*/  IMAD.IADD R8, R8, 0x1, R3 ;  /* 0x0000000108087824 */ /* 0x000fca00078e0203 */
[C---:B------:R-:W-:Y:S02]  /*0e40*/  LOP3.LUT R2, R8.reuse, 0x3, RZ, 0xc0, !PT ;  /* 0x0000000308027812 */ /* 0x040fe400078ec0ff */
[----:B------:R-:W-:Y:S02]  /*0e50*/  ISETP.GE.U32.AND P1, PT, R8, 0x3, PT ;  /* 0x000000030800780c */ /* 0x000fe40003f26070 */
[----:B------:R-:W-:-:S13]  /*0e60*/  ISETP.NE.AND P2, PT, R2, 0x3, PT ;  /* 0x000000030200780c */ /* 0x000fda0003f45270 */
[----:B-1----:R-:W-:Y:S05]  /*0e70*/  @!P2 BRA `(.L_x_18) ;  /* 0x000000000088a947 */ /* 0x002fea0003800000 */
[----:B------:R-:W0:Y:S01]  /*0e80*/  LDC.64 R2, c[0x0][0x388] ;  /* 0x0000e200ff027b82 */ /* 0x000e220000000a00 */
[----:B------:R-:W-:Y:S01]  /*0e90*/  UIADD3 UR6, UPT, UPT, UR4, 0x810, URZ ;  /* 0x0000081004067890 */ /* 0x000fe2000fffe0ff */
[----:B------:R-:W-:Y:S02]  /*0ea0*/  VIADD R6, R8, 0x1 ;  /* 0x0000000108067836 */ /* 0x000fe40000000000 */
[----:B------:R-:W-:Y:S01]  /*0eb0*/  IMAD R9, R0, UR7, R15 ;  /* 0x0000000700097c24 */ /* 0x000fe2000f8e020f */
[----:B------:R-:W-:Y:S02]  /*0ec0*/  ULEA UR6, UR5, UR6, 0x18 ;  /* 0x0000000605067291 */ /* 0x000fe4000f8ec0ff */
[----:B------:R-:W-:Y:S01]  /*0ed0*/  LOP3.LUT R12, R6, 0x3, RZ, 0xc0, !PT ;  /* 0x00000003060c7812 */ /* 0x000fe200078ec0ff */
[----:B------:R-:W-:-:S03]  /*0ee0*/  IMAD.WIDE.U32 R6, R15, 0x2, RZ ;  /* 0x000000020f067825 */ /* 0x000fc600078e00ff */
[----:B------:R-:W-:Y:S01]  /*0ef0*/  LEA R8, R15, UR6, 0x1 ;  /* 0x000000060f087c11 */ /* 0x000fe2000f8e08ff */
[C---:B------:R-:W-:Y:S01]  /*0f00*/  IMAD R15, R12.reuse, UR10, R15 ;  /* 0x0000000a0c0f7c24 */ /* 0x040fe2000f8e020f */
[----:B------:R-:W-:-:S07]  /*0f10*/  IADD3 R10, PT, PT, -R12, RZ, RZ ;  /* 0x000000ff0c0a7210 */ /* 0x000fce0007ffe1ff */
.L_x_19:
[C---:B------:R-:W-:Y:S01]  /*0f20*/  IADD3 R16, P2, PT, R6.reuse, UR14, RZ ;  /* 0x0000000e06107c10 */ /* 0x040fe2000ff5e0ff */
[----:B------:R-:W1:Y:S01]  /*0f30*/  LDS.U16 R11, [R8] ;  /* 0x00000000080b7984 */ /* 0x000e620000000400 */
[----:B------:R-:W-:Y:S02]  /*0f40*/  IADD3 R12, P0, PT, R6, UR12, RZ ;  /* 0x0000000c060c7c10 */ /* 0x000fe4000ff1e0ff */
[C---:B------:R-:W-:Y:S02]  /*0f50*/  IADD3.X R17, PT, PT, R7.reuse, UR15, RZ, P2, !PT ;  /* 0x0000000f07117c10 */ /* 0x040fe400097fe4ff */
[----:B------:R-:W-:-:S03]  /*0f60*/  IADD3.X R13, PT, PT, R7, UR13, RZ, P0, !PT ;  /* 0x0000000d070d7c10 */ /* 0x000fc600087fe4ff */
[----:B------:R-:W2:Y:S04]  /*0f70*/  LDG.E.U16.CONSTANT R16, desc[UR8][R16.64] ;  /* 0x0000000810107981 */ /* 0x000ea8000c1e9500 */
[----:B------:R-:W3:Y:S01]  /*0f80*/  LDG.E.U16.CONSTANT R12, desc[UR8][R12.64] ;  /* 0x000000080c0c7981 */ /* 0x000ee2000c1e9500 */
[----:B------:R-:W-:Y:S02]  /*0f90*/  VIADD R10, R10, 0x1 ;  /* 0x000000010a0a7836 */ /* 0x000fe40000000000 */
[----:B-1----:R-:W-:-:S04]  /*0fa0*/  IMAD.U32 R11, R11, 0x10000, RZ ;  /* 0x000100000b0b7824 */ /* 0x002fc800078e00ff */
[----:B------:R-:W-:-:S04]  /*0fb0*/  FADD R14, R11, -R4 ;  /* 0x800000040b0e7221 */ /* 0x000fc80000000000 */
[----:B------:R-:W-:Y:S01]  /*0fc0*/  FMUL R14, R5, R14 ;  /* 0x0000000e050e7220 */ /* 0x000fe20000400000 */
[----:B------:R-:W-:Y:S02]  /*0fd0*/  ISETP.NE.AND P0, PT, R10, RZ, PT ;  /* 0x000000ff0a00720c */ /* 0x000fe40003f05270 */
[----:B--2---:R-:W-:Y:S01]  /*0fe0*/  SHF.L.U32 R19, R16, 0x10, RZ ;  /* 0x0000001010137819 */ /* 0x004fe200000006ff */
[----:B---3--:R-:W-:-:S04]  /*0ff0*/  IMAD.U32 R11, R12, 0x10000, RZ ;  /* 0x000100000c0b7824 */ /* 0x008fc800078e00ff */
[----:B------:R-:W-:Y:S01]  /*1000*/  FFMA R11, R14, R11, R19 ;  /* 0x0000000b0e0b7223 */ /* 0x000fe20000000013 */
[----:B0-----:R-:W-:Y:S01]  /*1010*/  IMAD.WIDE R12, R9, 0x2, R2 ;  /* 0x00000002090c7825 */ /* 0x001fe200078e0202 */
[----:B------:R-:W0:Y:S03]  /*1020*/  LDC R19, c[0x0][0x360] ;  /* 0x0000d800ff137b82 */ /* 0x000e260000000800 */
[----:B------:R-:W-:-:S05]  /*1030*/  F2FP.BF16.F32.PACK_AB R11, RZ, R11 ;  /* 0x0000000bff0b723e */ /* 0x000fca00000010ff */
[----:B------:R-:W1:Y:S01]  /*1040*/  LDC R21, c[0x0][0x360] ;  /* 0x0000d800ff157b82 */ /* 0x000e620000000800 */
[----:B------:R2:W-:Y:S01]  /*1050*/  STG.E.U16 desc[UR8][R12.64], R11 ;  /* 0x0000000b0c007986 */ /* 0x0005e2000c101508 */
[----:B------:R-:W-:Y:S01]  /*1060*/  IADD3 R9, PT, PT, R9, UR10, RZ ;  /* 0x0000000a09097c10 */ /* 0x000fe2000fffe0ff */
[----:B0-----:R-:W-:-:S04]  /*1070*/  IMAD.WIDE.U32 R6, R19, 0x2, R6 ;  /* 0x0000000213067825 */ /* 0x001fc800078e0006 */
[----:B-1----:R-:W-:Y:S01]  /*1080*/  IMAD R8, R21, 0x2, R8 ;  /* 0x0000000215087824 */ /* 0x002fe200078e0208 */
[----:B--2---:R-:W-:Y:S06]  /*1090*/  @P0 BRA `(.L_x_19) ;  /* 0xfffffffc00a00947 */ /* 0x004fec000383ffff */
.L_x_18:
[----:B------:R-:W-:Y:S05]  /*10a0*/  BSYNC.RECONVERGENT B0 ;  /* 0x0000000000007941 */ /* 0x000fea0003800200 */
.L_x_17:
[----:B------:R-:W-:Y:S05]  /*10b0*/  @!P1 EXIT ;  /* 0x000000000000994d */ /* 0x000fea0003800000 */
[----:B------:R-:W0:Y:S01]  /*10c0*/  LDC.64 R6, c[0x0][0x388] ;  /* 0x0000e200ff067b82 */ /* 0x000e220000000a00 */
[----:B------:R-:W-:Y:S02]  /*10d0*/  UIADD3 UR4, UPT, UPT, UR4, 0x810, URZ ;  /* 0x0000081004047890 */ /* 0x000fe4000fffe0ff */
[----:B------:R-:W-:Y:S02]  /*10e0*/  USHF.L.U32 UR6, UR10, 0x1, URZ ;  /* 0x000000010a067899 */ /* 0x000fe400080006ff */
[----:B------:R-:W-:-:S03]  /*10f0*/  ULEA UR4, UR5, UR4, 0x18 ;  /* 0x0000000405047291 */ /* 0x000fc6000f8ec0ff */
[----:B------:R-:W1:Y:S08]  /*1100*/  LDC.64 R8, c[0x0][0x390] ;  /* 0x0000e400ff087b82 */ /* 0x000e700000000a00 */
[----:B------:R-:W2:Y:S02]  /*1110*/  LDC.64 R2, c[0x0][0x398] ;  /* 0x0000e600ff027b82 */ /* 0x000ea40000000a00 */
.L_x_20:
[----:B--2---:R-:W-:-:S04]  /*1120*/  IMAD.WIDE.U32 R22, R15, 0x2, R2 ;  /* 0x000000020f167825 */ /* 0x004fc800078e0002 */
[C-C-:B-1----:R-:W-:Y:S02]  /*1130*/  IMAD.WIDE.U32 R10, R15.reuse, 0x2, R8.reuse ;  /* 0x000000020f0a7825 */ /* 0x142fe400078e0008 */
[----:B------:R-:W2:Y:S02]  /*1140*/  LDG.E.U16.CONSTANT R22, desc[UR8][R22.64] ;  /* 0x0000000816167981 */ /* 0x000ea4000c1e9500 */
[----:B------:R-:W-:Y:S02]  /*1150*/  VIADD R27, R15, UR10 ;  /* 0x0000000a0f1b7c36 */ /* 0x000fe40008000000 */
[----:B------:R1:W3:Y:S02]  /*1160*/  LDG.E.U16.CONSTANT R20, desc[UR8][R10.64] ;  /* 0x000000080a147981 */ /* 0x0002e4000c1e9500 */
[C---:B------:R-:W-:Y:S02]  /*1170*/  VIADD R19, R27.reuse, UR10 ;  /* 0x0000000a1b137c36 */ /* 0x040fe40008000000 */
[----:B------:R-:W-:-:S04]  /*1180*/  IMAD.WIDE.U32 R28, R27, 0x2, R8 ;  /* 0x000000021b1c7825 */ /* 0x000fc800078e0008 */
[----:B------:R-:W-:Y:S01]  /*1190*/  IMAD.WIDE.U32 R26, R27, 0x2, R2 ;  /* 0x000000021b1a7825 */ /* 0x000fe200078e0002 */
[----:B------:R-:W4:Y:S03]  /*11a0*/  LDG.E.U16.CONSTANT R14, desc[UR8][R28.64] ;  /* 0x000000081c0e7981 */ /* 0x000f26000c1e9500 */
[C---:B------:R-:W-:Y:S01]  /*11b0*/  IMAD.WIDE.U32 R24, R19.reuse, 0x2, R8 ;  /* 0x0000000213187825 */ /* 0x040fe200078e0008 */
[----:B------:R-:W5:Y:S03]  /*11c0*/  LDG.E.U16.CONSTANT R18, desc[UR8][R26.64] ;  /* 0x000000081a127981 */ /* 0x000f66000c1e9500 */
[C-C-:B------:R-:W-:Y:S01]  /*11d0*/  IMAD.WIDE.U32 R16, R19.reuse, 0x2, R2.reuse ;  /* 0x0000000213107825 */ /* 0x140fe200078e0002 */
[----:B------:R-:W-:Y:S01]  /*11e0*/  IADD3 R19, PT, PT, R19, UR10, RZ ;  /* 0x0000000a13137c10 */ /* 0x000fe2000fffe0ff */
[----:B------:R-:W5:Y:S04]  /*11f0*/  LDG.E.U16.CONSTANT R21, desc[UR8][R24.64] ;  /* 0x0000000818157981 */ /* 0x000f68000c1e9500 */
[C---:B------:R-:W-:Y:S01]  /*1200*/  IMAD.WIDE.U32 R12, R19.reuse, 0x2, R2 ;  /* 0x00000002130c7825 */ /* 0x040fe200078e0002 */
[----:B------:R-:W5:Y:S03]  /*1210*/  LDG.E.U16.CONSTANT R16, desc[UR8][R16.64] ;  /* 0x0000000810107981 */ /* 0x000f66000c1e9500 */
[----:B-1----:R-:W-:-:S02]  /*1220*/  IMAD.WIDE.U32 R10, R19, 0x2, R8 ;  /* 0x00000002130a7825 */ /* 0x002fc400078e0008 */
[----:B------:R-:W5:Y:S04]  /*1230*/  LDG.E.U16.CONSTANT R12, desc[UR8][R12.64] ;  /* 0x000000080c0c7981 */ /* 0x000f68000c1e9500 */
[----:B------:R1:W5:Y:S02]  /*1240*/  LDG.E.U16.CONSTANT R23, desc[UR8][R10.64] ;  /* 0x000000080a177981 */ /* 0x000364000c1e9500 */
[----:B-1----:R-:W-:-:S05]  /*1250*/  LEA R10, R15, UR4, 0x1 ;  /* 0x000000040f0a7c11 */ /* 0x002fca000f8e08ff */
[----:B------:R-:W1:Y:S01]  /*1260*/  LDS.U16 R28, [R10] ;  /* 0x000000000a1c7984 */ /* 0x000e620000000400 */
[----:B------:R-:W-:-:S03]  /*1270*/  VIADD R29, R10, UR6 ;  /* 0x000000060a1d7c36 */ /* 0x000fc60008000000 */
[----:B------:R0:W1:Y:S01]  /*1280*/  LDS.U16 R26, [R10+UR6] ;  /* 0x000000060a1a7984 */ /* 0x0000620008000400 */
[----:B------:R-:W-:-:S03]  /*1290*/  VIADD R27, R29, UR6 ;  /* 0x000000061d1b7c36 */ /* 0x000fc60008000000 */
[----:B------:R-:W1:Y:S04]  /*12a0*/  LDS.U16 R24, [R29+UR6] ;  /* 0x000000061d187984 */ /* 0x000e680008000400 */
[----:B------:R-:W1:Y:S01]  /*12b0*/  LDS.U16 R17, [R27+UR6] ;  /* 0x000000061b117984 */ /* 0x000e620008000400 */
[----:B------:R-:W-:-:S04]  /*12c0*/  IMAD R11, R0, UR7, R15 ;  /* 0x00000007000b7c24 */ /* 0x000fc8000f8e020f */
[----:B0-----:R-:W-:Y:S01]  /*12d0*/  IMAD.WIDE R10, R11, 0x2, R6 ;  /* 0x000000020b0a7825 */ /* 0x001fe200078e0206 */
[----:B-1----:R-:W-:-:S05]  /*12e0*/  SHF.L.U32 R25, R28, 0x10, RZ ;  /* 0x000000101c197819 */ /* 0x002fca00000006ff */
[----:B------:R-:W-:Y:S01]  /*12f0*/  FADD R28, R25, -R4 ;  /* 0x80000004191c7221 */ /* 0x000fe20000000000 */
[----:B------:R-:W-:-:S03]  /*1300*/  SHF.L.U32 R15, R26, 0x10, RZ ;  /* 0x000000101a0f7819 */ /* 0x000fc600000006ff */
[----:B------:R-:W-:Y:S01]  /*1310*/  FMUL R13, R5, R28 ;  /* 0x0000001c050d7220 */ /* 0x000fe20000400000 */
[----:B------:R-:W-:Y:S01]  /*1320*/  IMAD.U32 R29, R24, 0x10000, RZ ;  /* 0x00010000181d7824 */ /* 0x000fe200078e00ff */
[----:B------:R-:W-:Y:S01]  /*1330*/  SHF.L.U32 R17, R17, 0x10, RZ ;  /* 0x0000001011117819 */ /* 0x000fe200000006ff */
[----:B--2---:R-:W-:Y:S02]  /*1340*/  IMAD.U32 R22, R22, 0x10000, RZ ;  /* 0x0001000016167824 */ /* 0x004fe400078e00ff */
[----:B---3--:R-:W-:-:S04]  /*1350*/  IMAD.U32 R20, R20, 0x10000, RZ ;  /* 0x0001000014147824 */ /* 0x008fc800078e00ff */
[----:B------:R-:W-:Y:S01]  /*1360*/  FFMA R13, R13, R20, R22 ;  /* 0x000000140d0d7223 */ /* 0x000fe20000000016 */
[----:B------:R-:W-:Y:S01]  /*1370*/  FADD R20, R15, -R4 ;  /* 0x800000040f147221 */ /* 0x000fe20000000000 */
[----:B----4-:R-:W-:-:S03]  /*1380*/  IMAD.U32 R15, R14, 0x10000, RZ ;  /* 0x000100000e0f7824 */ /* 0x010fc600078e00ff */
[----:B------:R-:W-:Y:S01]  /*1390*/  FMUL R14, R5, R20 ;  /* 0x00000014050e7220 */ /* 0x000fe20000400000 */
[----:B------:R-:W-:Y:S02]  /*13a0*/  F2FP.BF16.F32.PACK_AB R13, RZ, R13 ;  /* 0x0000000dff0d723e */ /* 0x000fe400000010ff */
[----:B-----5:R-:W-:Y:S01]  /*13b0*/  SHF.L.U32 R25, R18, 0x10, RZ ;  /* 0x0000001012197819 */ /* 0x020fe200000006ff */
[--C-:B------:R-:W-:Y:S01]  /*13c0*/  FADD R18, R29, -R4.reuse ;  /* 0x800000041d127221 */ /* 0x100fe20000000000 */
[----:B------:R-:W-:-:S03]  /*13d0*/  FADD R20, R17, -R4 ;  /* 0x8000000411147221 */ /* 0x000fc60000000000 */
[----:B------:R-:W-:Y:S01]  /*13e0*/  FFMA R14, R14, R15, R25 ;  /* 0x0000000f0e0e7223 */ /* 0x000fe20000000019 */
[----:B------:R-:W-:Y:S01]  /*13f0*/  PRMT R15, R13, 0x7610, R15 ;  /* 0x000076100d0f7816 */ /* 0x000fe2000000000f */
[----:B------:R-:W-:Y:S01]  /*1400*/  IMAD.U32 R27, R16, 0x10000, RZ ;  /* 0x00010000101b7824 */ /* 0x000fe200078e00ff */
[----:B------:R-:W-:Y:S01]  /*1410*/  IADD3 R16, P0, PT, R10, UR6, RZ ;  /* 0x000000060a107c10 */ /* 0x000fe2000ff1e0ff */
[----:B------:R-:W-:Y:S02]  /*1420*/  IMAD.U32 R21, R21, 0x10000, RZ ;  /* 0x0001000015157824 */ /* 0x000fe400078e00ff */
[C---:B------:R-:W-:Y:S01]  /*1430*/  FMUL R18, R5.reuse, R18 ;  /* 0x0000001205127220 */ /* 0x040fe20000400000 */
[----:B------:R-:W-:Y:S01]  /*1440*/  FMUL R20, R5, R20 ;  /* 0x0000001405147220 */ /* 0x000fe20000400000 */
[----:B------:R-:W-:Y:S01]  /*1450*/  IMAD.U32 R13, R12, 0x10000, RZ ;  /* 0x000100000c0d7824 */ /* 0x000fe200078e00ff */
[----:B------:R-:W-:Y:S02]  /*1460*/  IADD3.X R17, PT, PT, RZ, R11, RZ, P0, !PT ;  /* 0x0000000bff117210 */ /* 0x000fe400007fe4ff */
[----:B------:R-:W-:Y:S01]  /*1470*/  IADD3 R12, P0, PT, R16, UR6, RZ ;  /* 0x00000006100c7c10 */ /* 0x000fe2000ff1e0ff */
[----:B------:R-:W-:-:S02]  /*1480*/  IMAD.U32 R23, R23, 0x10000, RZ ;  /* 0x0001000017177824 */ /* 0x000fc400078e00ff */
[----:B------:R-:W-:Y:S02]  /*1490*/  FFMA R18, R18, R21, R27 ;  /* 0x0000001512127223 */ /* 0x000fe4000000001b */
[----:B------:R-:W-:Y:S01]  /*14a0*/  FFMA R23, R20, R23, R13 ;  /* 0x0000001714177223 */ /* 0x000fe2000000000d */
[----:B------:R-:W-:Y:S01]  /*14b0*/  IMAD.X R13, RZ, RZ, R17, P0 ;  /* 0x000000ffff0d7224 */ /* 0x000fe200000e0611 */
[----:B------:R-:W-:Y:S02]  /*14c0*/  IADD3 R20, P0, PT, R12, UR6, RZ ;  /* 0x000000060c147c10 */ /* 0x000fe4000ff1e0ff */
[----:B------:R-:W-:Y:S02]  /*14d0*/  F2FP.BF16.F32.PACK_AB R14, RZ, R14 ;  /* 0x0000000eff0e723e */ /* 0x000fe400000010ff */
[----:B------:R-:W-:Y:S02]  /*14e0*/  F2FP.BF16.F32.PACK_AB R18, RZ, R18 ;  /* 0x00000012ff12723e */ /* 0x000fe400000010ff */
[----:B------:R-:W-:-:S02]  /*14f0*/  F2FP.BF16.F32.PACK_AB R23, RZ, R23 ;  /* 0x00000017ff17723e */ /* 0x000fc400000010ff */
[----:B------:R-:W-:Y:S01]  /*1500*/  IADD3.X R21, PT, PT, RZ, R13, RZ, P0, !PT ;  /* 0x0000000dff157210 */ /* 0x000fe200007fe4ff */
[----:B------:R0:W-:Y:S04]  /*1510*/  STG.E.U16 desc[UR8][R10.64], R15 ;  /* 0x0000000f0a007986 */ /* 0x0001e8000c101508 */
[----:B------:R3:W-:Y:S04]  /*1520*/  STG.E.U16 desc[UR8][R16.64], R14 ;  /* 0x0000000e10007986 */ /* 0x0007e8000c101508 */
[----:B------:R3:W-:Y:S04]  /*1530*/  STG.E.U16 desc[UR8][R12.64], R18 ;  /* 0x000000120c007986 */ /* 0x0007e8000c101508 */
[----:B------:R3:W-:Y:S01]  /*1540*/  STG.E.U16 desc[UR8][R20.64], R23 ;  /* 0x0000001714007986 */ /* 0x0007e2000c101508 */
[----:B0-----:R-:W-:-:S05]  /*1550*/  VIADD R15, R19, UR10 ;  /* 0x0000000a130f7c36 */ /* 0x001fca0008000000 */
[----:B------:R-:W-:-:S13]  /*1560*/  ISETP.GE.AND P0, PT, R15, R0, PT ;  /* 0x000000000f00720c */ /* 0x000fda0003f06270 */
[----:B---3--:R-:W-:Y:S05]  /*1570*/  @!P0 BRA `(.L_x_20) ;  /* 0xfffffff800e88947 */ /* 0x008fea000383ffff */
[----:B------:R-:W-:Y:S05]  /*1580*/  EXIT ;  /* 0x000000000000794d */ /* 0x000fea0003800000 */
        .weak           $__internal_0_$__cuda_sm3x_div_rn_noftz_f32_slowpath
        .type           $__internal_0_$__cuda_sm3x_div_rn_noftz_f32_slowpath,@function
        .size           $__internal_0_$__cuda_sm3x_div_rn_noftz_f32_slowpath,(.L_x_30 - $__internal_0_$__cuda_sm3x_div_rn_noftz_f32_slowpath)
$__internal_0_$__cuda_sm3x_div_rn_noftz_f32_slowpath:
[----:B------:R-:W-:Y:S02]  /*1590*/  SHF.R.U32.HI R7, RZ, 0x17, R3 ;  /* 0x00000017ff077819 */ /* 0x000fe40000011603 */
[----:B------:R-:W-:Y:S02]  /*15a0*/  SHF.R.U32.HI R5, RZ, 0x17, R2 ;  /* 0x00000017ff057819 */ /* 0x000fe40000011602 */
[----:B------:R-:W-:Y:S02]  /*15b0*/  LOP3.LUT R12, R7, 0xff, RZ, 0xc0, !PT ;  /* 0x000000ff070c7812 */ /* 0x000fe400078ec0ff */
[----:B------:R-:W-:Y:S02]  /*15c0*/  LOP3.LUT R10, R5, 0xff, RZ, 0xc0, !PT ;  /* 0x000000ff050a7812 */ /* 0x000fe400078ec0ff */
[----:B------:R-:W-:Y:S02]  /*15d0*/  IADD3 R9, PT, PT, R12, -0x1, RZ ;  /* 0xffffffff0c097810 */ /* 0x000fe40007ffe0ff */
[----:B------:R-:W-:Y:S01]  /*15e0*/  MOV R5, R3 ;  /* 0x0000000300057202 */ /* 0x000fe20000000f00 */
[----:B------:R-:W-:Y:S01]  /*15f0*/  VIADD R8, R10, 0xffffffff ;  /* 0xffffffff0a087836 */ /* 0x000fe20000000000 */
[----:B------:R-:W-:-:S04]  /*1600*/  ISETP.GT.U32.AND P0, PT, R9, 0xfd, PT ;  /* 0x000000fd0900780c */ /* 0x000fc80003f04070 */
[----:B------:R-:W-:-:S13]  /*1610*/  ISETP.GT.U32.OR P0, PT, R8, 0xfd, P0 ;  /* 0x000000fd0800780c */ /* 0x000fda0000704470 */
[----:B------:R-:W-:Y:S01]  /*1620*/  @!P0 IMAD.MOV.U32 R7, RZ, RZ, RZ ;  /* 0x000000ffff078224 */ /* 0x000fe200078e00ff */
[----:B------:R-:W-:Y:S06]  /*1630*/  @!P0 BRA `(.L_x_21) ;  /* 0x00000000005c8947 */ /* 0x000fec0003800000 */
[----:B------:R-:W-:Y:S02]  /*1640*/  FSETP.GTU.FTZ.AND P0, PT, |R2|, +INF , PT ;  /* 0x7f8000000200780b */ /* 0x000fe40003f1c200 */
[----:B------:R-:W-:-:S04]  /*1650*/  FSETP.GTU.FTZ.AND P1, PT, |R3|, +INF , PT ;  /* 0x7f8000000300780b */ /* 0x000fc80003f3c200 */
[----:B------:R-:W-:-:S13]  /*1660*/  PLOP3.LUT P0, PT, P0, P1, PT, 0xf8, 0x8f ;  /* 0x00000000008f781c */ /* 0x000fda0000703f70 */
[----:B------:R-:W-:Y:S05]  /*1670*/  @P0 BRA `(.L_x_22) ;  /* 0x0000000400440947 */ /* 0x000fea0003800000 */
[----:B------:R-:W-:-:S13]  /*1680*/  LOP3.LUT P0, RZ, R5, 0x7fffffff, R2, 0xc8, !PT ;  /* 0x7fffffff05ff7812 */ /* 0x000fda000780c802 */
[----:B------:R-:W-:Y:S05]  /*1690*/  @!P0 BRA `(.L_x_23) ;  /* 0x0000000400348947 */ /* 0x000fea0003800000 */
[C---:B------:R-:W-:Y:S02]  /*16a0*/  FSETP.NEU.FTZ.AND P1, PT, |R2|.reuse, +INF , PT ;  /* 0x7f8000000200780b */ /* 0x040fe40003f3d200 */
[----:B------:R-:W-:Y:S02]  /*16b0*/  FSETP.NEU.FTZ.AND P2, PT, |R3|, +INF , PT ;  /* 0x7f8000000300780b */ /* 0x000fe40003f5d200 */
[----:B------:R-:W-:-:S11]  /*16c0*/  FSETP.NEU.FTZ.AND P0, PT, |R2|, +INF , PT ;  /* 0x7f8000000200780b */ /* 0x000fd60003f1d200 */
[----:B------:R-:W-:Y:S05]  /*16d0*/  @!P2 BRA !P1, `(.L_x_23) ;  /* 0x000000040024a947 */ /* 0x000fea0004800000 */
[----:B------:R-:W-:-:S04]  /*16e0*/  LOP3.LUT P1, RZ, R2, 0x7fffffff, RZ, 0xc0, !PT ;  /* 0x7fffffff02ff7812 */ /* 0x000fc8000782c0ff */
[----:B------:R-:W-:-:S13]  /*16f0*/  PLOP3.LUT P1, PT, P2, P1, PT, 0x2f, 0xf2 ;  /* 0x0000000000f2781c */ /* 0x000fda0001722577 */
[----:B------:R-:W-:Y:S05]  /*1700*/  @P1 BRA `(.L_x_24) ;  /* 0x0000000400101947 */ /* 0x000fea0003800000 */
[----:B------:R-:W-:-:S04]  /*1710*/  LOP3.LUT P1, RZ, R5, 0x7fffffff, RZ, 0xc0, !PT ;  /* 0x7fffffff05ff7812 */ /* 0x000fc8000782c0ff */
[----:B------:R-:W-:-:S13]  /*1720*/  PLOP3.LUT P0, PT, P0, P1, PT, 0x2f, 0xf2 ;  /* 0x0000000000f2781c */ /* 0x000fda0000702577 */
[----:B------:R-:W-:Y:S05]  /*1730*/  @P0 BRA `(.L_x_25) ;  /* 0x0000000000f80947 */ /* 0x000fea0003800000 */
[----:B------:R-:W-:Y:S02]  /*1740*/  ISETP.GE.AND P0, PT, R8, RZ, PT ;  /* 0x000000ff0800720c */ /* 0x000fe40003f06270 */
[----:B------:R-:W-:-:S11]  /*1750*/  ISETP.GE.AND P1, PT, R9, RZ, PT ;  /* 0x000000ff0900720c */ /* 0x000fd60003f26270 */
[----:B------:R-:W-:Y:S01]  /*1760*/  @P0 MOV R7, RZ ;  /* 0x000000ff00070202 */ /* 0x000fe20000000f00 */
[----:B------:R-:W-:Y:S02]  /*1770*/  @!P0 IMAD.MOV.U32 R7, RZ, RZ, -0x40 ;  /* 0xffffffc0ff078424 */ /* 0x000fe400078e00ff */
[----:B------:R-:W-:Y:S01]  /*1780*/  @!P0 FFMA R2, R2, 1.84467440737095516160e+19, RZ ;  /* 0x5f80000002028823 */ /* 0x000fe200000000ff */
[----:B------:R-:W-:Y:S02]  /*1790*/  @!P1 FFMA R5, R3, 1.84467440737095516160e+19, RZ ;  /* 0x5f80000003059823 */ /* 0x000fe400000000ff */
[----:B------:R-:W-:-:S07]  /*17a0*/  @!P1 IADD3 R7, PT, PT, R7, 0x40, RZ ;  /* 0x0000004007079810 */ /* 0x000fce0007ffe0ff */
.L_x_21:
[----:B------:R-:W-:-:S05]  /*17b0*/  LEA R8, R12, 0xc0800000, 0x17 ;  /* 0xc08000000c087811 */ /* 0x000fca00078eb8ff */
[----:B------:R-:W-:Y:S01]  /*17c0*/  IMAD.IADD R8, R5, 0x1, -R8 ;  /* 0x0000000105087824 */ /* 0x000fe200078e0a08 */
[----:B------:R-:W-:-:S03]  /*17d0*/  IADD3 R5, PT, PT, R10, -0x7f, RZ ;  /* 0xffffff810a057810 */ /* 0x000fc60007ffe0ff */
[----:B------:R0:W1:Y:S01]  /*17e0*/  MUFU.RCP R9, R8 ;  /* 0x0000000800097308 */ /* 0x0000620000001000 */
[----:B------:R-:W-:Y:S01]  /*17f0*/  FADD.FTZ R11, -R8, -RZ ;  /* 0x800000ff080b7221 */ /* 0x000fe20000010100 */
[C---:B------:R-:W-:Y:S01]  /*1800*/  IMAD R2, R5.reuse, -0x800000, R2 ;  /* 0xff80000005027824 */ /* 0x040fe200078e0202 */
[----:B0-----:R-:W-:-:S05]  /*1810*/  IADD3 R8, PT, PT, R5, 0x7f, -R12 ;  /* 0x0000007f05087810 */ /* 0x001fca0007ffe80c */
[----:B------:R-:W-:Y:S02]  /*1820*/  IMAD.IADD R8, R8, 0x1, R7 ;  /* 0x0000000108087824 */ /* 0x000fe400078e0207 */
[----:B-1----:R-:W-:-:S04]  /*1830*/  FFMA R10, R9, R11, 1 ;  /* 0x3f800000090a7423 */ /* 0x002fc8000000000b */
[----:B------:R-:W-:-:S04]  /*1840*/  FFMA R14, R9, R10, R9 ;  /* 0x0000000a090e7223 */ /* 0x000fc80000000009 */
[----:B------:R-:W-:-:S04]  /*1850*/  FFMA R9, R2, R14, RZ ;  /* 0x0000000e02097223 */ /* 0x000fc800000000ff */
[----:B------:R-:W-:-:S04]  /*1860*/  FFMA R10, R11, R9, R2 ;  /* 0x000000090b0a7223 */ /* 0x000fc80000000002 */
[----:B------:R-:W-:-:S04]  /*1870*/  FFMA R9, R14, R10, R9 ;  /* 0x0000000a0e097223 */ /* 0x000fc80000000009 */
[----:B------:R-:W-:-:S04]  /*1880*/  FFMA R10, R11, R9, R2 ;  /* 0x000000090b0a7223 */ /* 0x000fc80000000002 */
[----:B------:R-:W-:-:S05]  /*1890*/  FFMA R2, R14, R10, R9 ;  /* 0x0000000a0e027223 */ /* 0x000fca0000000009 */
[----:B------:R-:W-:-:S04]  /*18a0*/  SHF.R.U32.HI R5, RZ, 0x17, R2 ;  /* 0x00000017ff057819 */ /* 0x000fc80000011602 */
[----:B------:R-:W-:-:S04]  /*18b0*/  LOP3.LUT R5, R5, 0xff, RZ, 0xc0, !PT ;  /* 0x000000ff05057812 */ /* 0x000fc800078ec0ff */
[----:B------:R-:W-:-:S05]  /*18c0*/  IADD3 R11, PT, PT, R5, R8, RZ ;  /* 0x00000008050b7210 */ /* 0x000fca0007ffe0ff */
[----:B------:R-:W-:-:S05]  /*18d0*/  VIADD R5, R11, 0xffffffff ;  /* 0xffffffff0b057836 */ /* 0x000fca0000000000 */
[----:B------:R-:W-:-:S13]  /*18e0*/  ISETP.GE.U32.AND P0, PT, R5, 0xfe, PT ;  /* 0x000000fe0500780c */ /* 0x000fda0003f06070 */
[----:B------:R-:W-:Y:S05]  /*18f0*/  @!P0 BRA `(.L_x_26) ;  /* 0x0000000000808947 */ /* 0x000fea0003800000 */
[----:B------:R-:W-:-:S13]  /*1900*/  ISETP.GT.AND P0, PT, R11, 0xfe, PT ;  /* 0x000000fe0b00780c */ /* 0x000fda0003f04270 */
[----:B------:R-:W-:Y:S05]  /*1910*/  @P0 BRA `(.L_x_27) ;  /* 0x00000000006c0947 */ /* 0x000fea0003800000 */
[----:B------:R-:W-:-:S13]  /*1920*/  ISETP.GE.AND P0, PT, R11, 0x1, PT ;  /* 0x000000010b00780c */ /* 0x000fda0003f06270 */
[----:B------:R-:W-:Y:S05]  /*1930*/  @P0 BRA `(.L_x_28) ;  /* 0x0000000000980947 */ /* 0x000fea0003800000 */
[----:B------:R-:W-:Y:S02]  /*1940*/  ISETP.GE.AND P0, PT, R11, -0x18, PT ;  /* 0xffffffe80b00780c */ /* 0x000fe40003f06270 */
[----:B------:R-:W-:-:S11]  /*1950*/  LOP3.LUT R2, R2, 0x80000000, RZ, 0xc0, !PT ;  /* 0x8000000002027812 */ /* 0x000fd600078ec0ff */
[----:B------:R-:W-:Y:S05]  /*1960*/  @!P0 BRA `(.L_x_28) ;  /* 0x00000000008c8947 */ /* 0x000fea0003800000 */
[CCC-:B------:R-:W-:Y:S01]  /*1970*/  FFMA.RZ R5, R14.reuse, R10.reuse, R9.reuse ;  /* 0x0000000a0e057223 */ /* 0x1c0fe2000000c009 */
[CCC-:B------:R-:W-:Y:S01]  /*1980*/  FFMA.RM R8, R14.reuse, R10.reuse, R9.reuse ;  /* 0x0000000a0e087223 */ /* 0x1c0fe20000004009 */
[C---:B------:R-:W-:Y:S02]  /*1990*/  ISETP.NE.AND P2, PT, R11.reuse, RZ, PT ;  /* 0x000000ff0b00720c */ /* 0x040fe40003f45270 */
[----:B------:R-:W-:Y:S02]  /*19a0*/  ISETP.NE.AND P1, PT, R11, RZ, PT ;  /* 0x000000ff0b00720c */ /* 0x000fe40003f25270 */
[----:B------:R-:W-:Y:S01]  /*19b0*/  LOP3.LUT R7, R5, 0x7fffff, RZ, 0xc0, !PT ;  /* 0x007fffff05077812 */ /* 0x000fe200078ec0ff */
[----:B------:R-:W-:Y:S01]  /*19c0*/  FFMA.RP R5, R14, R10, R9 ;  /* 0x0000000a0e057223 */ /* 0x000fe20000008009 */
[----:B------:R-:W-:Y:S01]  /*19d0*/  IADD3 R10, PT, PT, R11, 0x20, RZ ;  /* 0x000000200b0a7810 */ /* 0x000fe20007ffe0ff */
[----:B------:R-:W-:Y:S01]  /*19e0*/  IMAD.MOV R9, RZ, RZ, -R11 ;  /* 0x000000ffff097224 */ /* 0x000fe200078e0a0b */
[----:B------:R-:W-:-:S02]  /*19f0*/  LOP3.LUT R7, R7, 0x800000, RZ, 0xfc, !PT ;  /* 0x0080000007077812 */ /* 0x000fc400078efcff */
[----:B------:R-:W-:Y:S02]  /*1a00*/  FSETP.NEU.FTZ.AND P0, PT, R5, R8, PT ;  /* 0x000000080500720b */ /* 0x000fe40003f1d000 */
[----:B------:R-:W-:Y:S02]  /*1a10*/  SHF.L.U32 R10, R7, R10, RZ ;  /* 0x0000000a070a7219 */ /* 0x000fe400000006ff */
[----:B------:R-:W-:Y:S02]  /*1a20*/  SEL R8, R9, RZ, P2 ;  /* 0x000000ff09087207 */ /* 0x000fe40001000000 */
[----:B------:R-:W-:Y:S02]  /*1a30*/  ISETP.NE.AND P1, PT, R10, RZ, P1 ;  /* 0x000000ff0a00720c */ /* 0x000fe40000f25270 */
[----:B------:R-:W-:Y:S02]  /*1a40*/  SHF.R.U32.HI R8, RZ, R8, R7 ;  /* 0x00000008ff087219 */ /* 0x000fe40000011607 */
[----:B------:R-:W-:-:S02]  /*1a50*/  PLOP3.LUT P0, PT, P0, P1, PT, 0xf8, 0x8f ;  /* 0x00000000008f781c */ /* 0x000fc40000703f70 */
[----:B------:R-:W-:Y:S02]  /*1a60*/  SHF.R.U32.HI R10, RZ, 0x1, R8 ;  /* 0x00000001ff0a7819 */ /* 0x000fe40000011608 */
[----:B------:R-:W-:-:S04]  /*1a70*/  SEL R5, RZ, 0x1, !P0 ;  /* 0x00000001ff057807 */ /* 0x000fc80004000000 */
[----:B------:R-:W-:-:S04]  /*1a80*/  LOP3.LUT R5, R5, 0x1, R10, 0xf8, !PT ;  /* 0x0000000105057812 */ /* 0x000fc800078ef80a */
[----:B------:R-:W-:-:S04]  /*1a90*/  LOP3.LUT R5, R5, R8, RZ, 0xc0, !PT ;  /* 0x0000000805057212 */ /* 0x000fc800078ec0ff */
[----:B------:R-:W-:-:S04]  /*1aa0*/  IADD3 R5, PT, PT, R10, R5, RZ ;  /* 0x000000050a057210 */ /* 0x000fc80007ffe0ff */
[----:B------:R-:W-:Y:S01]  /*1ab0*/  LOP3.LUT R2, R5, R2, RZ, 0xfc, !PT ;  /* 0x0000000205027212 */ /* 0x000fe200078efcff */
[----:B------:R-:W-:Y:S06]  /*1ac0*/  BRA `(.L_x_28) ;  /* 0x0000000000347947 */ /* 0x000fec0003800000 */
.L_x_27:
[----:B------:R-:W-:-:S04]  /*1ad0*/  LOP3.LUT R2, R2, 0x80000000, RZ, 0xc0, !PT ;  /* 0x8000000002027812 */ /* 0x000fc800078ec0ff */
[----:B------:R-:W-:Y:S01]  /*1ae0*/  LOP3.LUT R2, R2, 0x7f800000, RZ, 0xfc, !PT ;  /* 0x7f80000002027812 */ /* 0x000fe200078efcff */
[----:B------:R-:W-:Y:S06]  /*1af0*/  BRA `(.L_x_28) ;  /* 0x0000000000287947 */ /* 0x000fec0003800000 */
.L_x_26:
[----:B------:R-:W-:Y:S01]  /*1b00*/  IMAD R2, R8, 0x800000, R2 ;  /* 0x0080000008027824 */ /* 0x000fe200078e0202 */
[----:B------:R-:W-:Y:S06]  /*1b10*/  BRA `(.L_x_28) ;  /* 0x0000000000207947 */ /* 0x000fec0003800000 */
.L_x_25:
[----:B------:R-:W-:-:S04]  /*1b20*/  LOP3.LUT R2, R5, 0x80000000, R2, 0x48, !PT ;  /* 0x8000000005027812 */ /* 0x000fc800078e4802 */
[----:B------:R-:W-:Y:S01]  /*1b30*/  LOP3.LUT R2, R2, 0x7f800000, RZ, 0xfc, !PT ;  /* 0x7f80000002027812 */ /* 0x000fe200078efcff */
[----:B------:R-:W-:Y:S06]  /*1b40*/  BRA `(.L_x_28) ;  /* 0x0000000000147947 */ /* 0x000fec0003800000 */
.L_x_24:
[----:B------:R-:W-:Y:S01]  /*1b50*/  LOP3.LUT R2, R5, 0x80000000, R2, 0x48, !PT ;  /* 0x8000000005027812 */ /* 0x000fe200078e4802 */
[----:B------:R-:W-:Y:S06]  /*1b60*/  BRA `(.L_x_28) ;  /* 0x00000000000c7947 */ /* 0x000fec0003800000 */
.L_x_23:
[----:B------:R-:W0:Y:S01]  /*1b70*/  MUFU.RSQ R2, -QNAN ;  /* 0xffc0000000027908 */ /* 0x000e220000001400 */
[----:B------:R-:W-:Y:S05]  /*1b80*/  BRA `(.L_x_28) ;  /* 0x0000000000047947 */ /* 0x000fea0003800000 */
.L_x_22:
[----:B------:R-:W-:-:S07]  /*1b90*/  FADD.FTZ R2, R2, R3 ;  /* 0x0000000302027221 */ /* 0x000fce0000010000 */
.L_x_28:
[----:B------:R-:W-:-:S04]  /*1ba0*/  HFMA2 R7, -RZ, RZ, 0, 0 ;  /* 0x00000000ff077431 */ /* 0x000fc800000001ff */
[----:B0-----:R-:W-:Y:S05]  /*1bb0*/  RET.REL.NODEC R6 `(_Z21customLayerNormKernelPK13__nv_bfloat16PS_S1_S1_fii) ;  /* 0xffffffe406107950 */ /* 0x001fea0003c3ffff */
.L_x_29:
[----:B------:R-:W-:-:S00]  /*1bc0*/  BRA `(.L_x_29) ;  /* 0xfffffffc00fc7947 */ /* 0x000fc0000383ffff */
[----:B------:R-:W-:-:S00]  /*1bd0*/  NOP ;  /* 0x0000000000007918 */ /* 0x000fc00000000000 */
        /* <DEDUP_REMOVED lines=10> */
.L_x_30:


//--------------------- .nv.shared._Z21customLayerNormKernelPK13__nv_bfloat16PS_S1_S1_fii --------------------------
	.section	.nv.shared._Z21customLayerNormKernelPK13__nv_bfloat16PS_S1_S1_fii,"aw",@nobits
	.sectionflags	@""
	.align	16
.nv.shared._Z21customLayerNormKernelPK13__nv_bfloat16PS_S1_S1_fii:
	.zero		3088


//--------------------- .nv.shared.reserved.0     --------------------------
	.section	.nv.shared.reserved.0,"aw",@nobits
	.weak		__nv_reservedSMEM_offset_0_alias
	.size		__nv_reservedSMEM_offset_0_alias, 0, 64
	.other		__nv_reservedSMEM_offset_0_alias,@"STO_CUDA_RESERVED_SHARED STV_DEFAULT"
__nv_reservedSMEM_offset_0_alias:
	.zero		0
	.zero		64


//--------------------- .nv.constant0._Z21customLayerNormKernelPK13__nv_bfloat16PS_S1_S1_fii --------------------------
	.section	.nv.constant0._Z21customLayerNormKernelPK13__nv_bfloat16PS_S1_S1_fii,"a",@progbits
	.sectionflags	@""
	.align	4
.nv.constant0._Z21customLayerNormKernelPK13__nv_bfloat16PS_S1_S1_fii:
	.zero		940


//--------------------- SYMBOLS --------------------------

	.type		.nv.reservedSmem.offset0,@object
	.size		.nv.reservedSmem.offset0,0x4
	.type		.nv.reservedSmem.cap,@object
	.size		.nv.reservedSmem.cap,0x4
